//
// Generated by NVIDIA NVVM Compiler
//
// Compiler Build ID: CL-36424714
// Cuda compilation tools, release 13.0, V13.0.88
// Based on NVVM 20.0.0
//

.version 9.0
.target sm_100
.address_size 64

	// .globl	_Z20gemm_warp_fma_kernelPK6__halfS1_Pfiii
// _ZZ20gemm_warp_fma_kernelPK6__halfS1_PfiiiE2As has been demoted
// _ZZ20gemm_warp_fma_kernelPK6__halfS1_PfiiiE2Bs has been demoted

.visible .entry _Z20gemm_warp_fma_kernelPK6__halfS1_Pfiii(
	.param .u64 .ptr .align 1 _Z20gemm_warp_fma_kernelPK6__halfS1_Pfiii_param_0,
	.param .u64 .ptr .align 1 _Z20gemm_warp_fma_kernelPK6__halfS1_Pfiii_param_1,
	.param .u64 .ptr .align 1 _Z20gemm_warp_fma_kernelPK6__halfS1_Pfiii_param_2,
	.param .u32 _Z20gemm_warp_fma_kernelPK6__halfS1_Pfiii_param_3,
	.param .u32 _Z20gemm_warp_fma_kernelPK6__halfS1_Pfiii_param_4,
	.param .u32 _Z20gemm_warp_fma_kernelPK6__halfS1_Pfiii_param_5
)
{
	.reg .pred 	%p<162>;
	.reg .b16 	%rs<15>;
	.reg .b32 	%r<202>;
	.reg .b32 	%f<617>;
	.reg .b64 	%rd<49>;
	// demoted variable
	.shared .align 4 .b8 _ZZ20gemm_warp_fma_kernelPK6__halfS1_PfiiiE2As[1024];
	// demoted variable
	.shared .align 4 .b8 _ZZ20gemm_warp_fma_kernelPK6__halfS1_PfiiiE2Bs[1024];
	ld.param.u64 	%rd6, [_Z20gemm_warp_fma_kernelPK6__halfS1_Pfiii_param_0];
	ld.param.u64 	%rd7, [_Z20gemm_warp_fma_kernelPK6__halfS1_Pfiii_param_1];
	ld.param.u64 	%rd8, [_Z20gemm_warp_fma_kernelPK6__halfS1_Pfiii_param_2];
	ld.param.u32 	%r93, [_Z20gemm_warp_fma_kernelPK6__halfS1_Pfiii_param_3];
	ld.param.u32 	%r94, [_Z20gemm_warp_fma_kernelPK6__halfS1_Pfiii_param_4];
	ld.param.u32 	%r95, [_Z20gemm_warp_fma_kernelPK6__halfS1_Pfiii_param_5];
	cvta.to.global.u64 	%rd1, %rd6;
	cvta.to.global.u64 	%rd2, %rd7;
	cvta.to.global.u64 	%rd3, %rd8;
	mov.u32 	%r1, %tid.x;
	mov.u32 	%r96, %ctaid.y;
	shl.b32 	%r2, %r96, 4;
	mov.u32 	%r97, %ctaid.x;
	shl.b32 	%r3, %r97, 4;
	shl.b32 	%r98, %r1, 1;
	and.b32  	%r4, %r98, 14;
	or.b32  	%r5, %r4, %r2;
	or.b32  	%r6, %r5, 1;
	shr.u32 	%r99, %r1, 1;
	and.b32  	%r7, %r99, 508;
	add.s32 	%r8, %r7, %r3;
	setp.lt.s32 	%p1, %r95, 1;
	mov.f32 	%f609, 0f00000000;
	mov.f32 	%f610, %f609;
	mov.f32 	%f611, %f609;
	mov.f32 	%f612, %f609;
	mov.f32 	%f613, %f609;
	mov.f32 	%f614, %f609;
	mov.f32 	%f615, %f609;
	mov.f32 	%f616, %f609;
	@%p1 bra 	$L__BB0_237;
	shl.b32 	%r101, %r4, 6;
	mov.u32 	%r102, _ZZ20gemm_warp_fma_kernelPK6__halfS1_PfiiiE2As;
	add.s32 	%r9, %r102, %r101;
	and.b32  	%r10, %r1, 15;
	max.u32 	%r103, %r1, 224;
	sub.s32 	%r104, %r103, %r1;
	add.s32 	%r11, %r104, 31;
	shr.u32 	%r105, %r11, 5;
	add.s32 	%r106, %r105, 1;
	and.b32  	%r12, %r106, 3;
	shr.u32 	%r13, %r1, 4;
	add.s32 	%r14, %r13, %r2;
	mul.lo.s32 	%r15, %r14, %r95;
	add.s32 	%r16, %r1, 32;
	shr.u32 	%r17, %r16, 4;
	add.s32 	%r18, %r17, %r2;
	mul.lo.s32 	%r19, %r18, %r95;
	add.s32 	%r20, %r1, 64;
	shr.u32 	%r21, %r20, 4;
	add.s32 	%r22, %r21, %r2;
	mul.lo.s32 	%r23, %r22, %r95;
	add.s32 	%r24, %r10, %r3;
	mul.lo.s32 	%r25, %r24, %r95;
	shl.b32 	%r107, %r1, 2;
	and.b32  	%r108, %r107, 60;
	mov.u32 	%r109, _ZZ20gemm_warp_fma_kernelPK6__halfS1_PfiiiE2Bs;
	add.s32 	%r26, %r109, %r108;
	shl.b32 	%r110, %r7, 2;
	add.s32 	%r27, %r109, %r110;
	add.s32 	%r28, %r8, 1;
	add.s32 	%r29, %r8, 2;
	add.s32 	%r30, %r8, 3;
	shl.b32 	%r31, %r95, 3;
	mov.b32 	%r185, 0;
	mov.f32 	%f609, 0f00000000;
$L__BB0_2:
	setp.gt.u32 	%p2, %r1, 255;
	@%p2 bra 	$L__BB0_44;
	setp.eq.s32 	%p3, %r12, 0;
	mov.u32 	%r186, %r1;
	@%p3 bra 	$L__BB0_13;
	setp.ge.s32 	%p4, %r14, %r93;
	add.s32 	%r33, %r10, %r185;
	setp.ge.s32 	%p5, %r33, %r95;
	mov.f32 	%f499, 0f00000000;
	or.pred  	%p6, %p4, %p5;
	@%p6 bra 	$L__BB0_6;
	add.s32 	%r112, %r15, %r33;
	mul.wide.u32 	%rd9, %r112, 2;
	add.s64 	%rd10, %rd1, %rd9;
	ld.global.nc.u16 	%rs1, [%rd10];
	// begin inline asm
	{  cvt.f32.f16 %f499, %rs1;}

	// end inline asm
$L__BB0_6:
	setp.eq.s32 	%p7, %r12, 1;
	shl.b32 	%r113, %r13, 6;
	mov.u32 	%r114, _ZZ20gemm_warp_fma_kernelPK6__halfS1_PfiiiE2As;
	add.s32 	%r115, %r114, %r113;
	shl.b32 	%r116, %r10, 2;
	add.s32 	%r117, %r115, %r116;
	st.shared.f32 	[%r117], %f499;
	mov.u32 	%r186, %r16;
	@%p7 bra 	$L__BB0_13;
	setp.ge.s32 	%p9, %r18, %r93;
	mov.f32 	%f500, 0f00000000;
	or.pred  	%p10, %p9, %p5;
	@%p10 bra 	$L__BB0_9;
	add.s32 	%r118, %r19, %r33;
	mul.wide.u32 	%rd11, %r118, 2;
	add.s64 	%rd12, %rd1, %rd11;
	ld.global.nc.u16 	%rs2, [%rd12];
	// begin inline asm
	{  cvt.f32.f16 %f500, %rs2;}

	// end inline asm
$L__BB0_9:
	setp.eq.s32 	%p11, %r12, 2;
	shl.b32 	%r119, %r17, 6;
	mov.u32 	%r120, _ZZ20gemm_warp_fma_kernelPK6__halfS1_PfiiiE2As;
	add.s32 	%r121, %r120, %r119;
	shl.b32 	%r122, %r10, 2;
	add.s32 	%r123, %r121, %r122;
	st.shared.f32 	[%r123], %f500;
	mov.u32 	%r186, %r20;
	@%p11 bra 	$L__BB0_13;
	setp.ge.s32 	%p13, %r22, %r93;
	mov.f32 	%f501, 0f00000000;
	or.pred  	%p14, %p13, %p5;
	@%p14 bra 	$L__BB0_12;
	add.s32 	%r124, %r23, %r33;
	mul.wide.u32 	%rd13, %r124, 2;
	add.s64 	%rd14, %rd1, %rd13;
	ld.global.nc.u16 	%rs3, [%rd14];
	// begin inline asm
	{  cvt.f32.f16 %f501, %rs3;}

	// end inline asm
$L__BB0_12:
	add.s32 	%r186, %r1, 96;
	shl.b32 	%r125, %r21, 6;
	mov.u32 	%r126, _ZZ20gemm_warp_fma_kernelPK6__halfS1_PfiiiE2As;
	add.s32 	%r127, %r126, %r125;
	shl.b32 	%r128, %r10, 2;
	add.s32 	%r129, %r127, %r128;
	st.shared.f32 	[%r129], %f501;
$L__BB0_13:
	setp.lt.u32 	%p15, %r11, 96;
	@%p15 bra 	$L__BB0_24;
	add.s32 	%r36, %r10, %r185;
	add.s32 	%r130, %r186, 96;
	shr.u32 	%r131, %r130, 4;
	shl.b32 	%r132, %r131, 6;
	shl.b32 	%r133, %r10, 2;
	mov.u32 	%r134, _ZZ20gemm_warp_fma_kernelPK6__halfS1_PfiiiE2As;
	add.s32 	%r135, %r134, %r133;
	add.s32 	%r199, %r135, %r132;
	add.s32 	%r197, %r2, %r131;
	mad.lo.s32 	%r198, %r95, %r197, %r36;
	add.s32 	%r136, %r186, 64;
	shr.u32 	%r137, %r136, 4;
	shl.b32 	%r138, %r137, 6;
	add.s32 	%r196, %r135, %r138;
	add.s32 	%r194, %r2, %r137;
	mad.lo.s32 	%r195, %r95, %r194, %r36;
	add.s32 	%r139, %r186, 32;
	shr.u32 	%r140, %r139, 4;
	shl.b32 	%r141, %r140, 6;
	add.s32 	%r193, %r135, %r141;
	add.s32 	%r191, %r2, %r140;
	mad.lo.s32 	%r192, %r95, %r191, %r36;
	shr.u32 	%r142, %r186, 4;
	shl.b32 	%r143, %r142, 6;
	add.s32 	%r190, %r135, %r143;
	add.s32 	%r188, %r2, %r142;
	mad.lo.s32 	%r189, %r95, %r188, %r36;
$L__BB0_15:
	setp.ge.s32 	%p16, %r36, %r95;
	setp.ge.s32 	%p17, %r188, %r93;
	mov.f32 	%f505, 0f00000000;
	or.pred  	%p18, %p17, %p16;
	@%p18 bra 	$L__BB0_17;
	mul.wide.u32 	%rd15, %r189, 2;
	add.s64 	%rd16, %rd1, %rd15;
	ld.global.nc.u16 	%rs4, [%rd16];
	// begin inline asm
	{  cvt.f32.f16 %f505, %rs4;}

	// end inline asm
$L__BB0_17:
	st.shared.f32 	[%r190], %f505;
	setp.ge.s32 	%p20, %r191, %r93;
	mov.f32 	%f506, 0f00000000;
	or.pred  	%p21, %p20, %p16;
	@%p21 bra 	$L__BB0_19;
	mul.wide.u32 	%rd17, %r192, 2;
	add.s64 	%rd18, %rd1, %rd17;
	ld.global.nc.u16 	%rs5, [%rd18];
	// begin inline asm
	{  cvt.f32.f16 %f506, %rs5;}

	// end inline asm
$L__BB0_19:
	st.shared.f32 	[%r193], %f506;
	setp.ge.s32 	%p23, %r194, %r93;
	mov.f32 	%f507, 0f00000000;
	or.pred  	%p24, %p23, %p16;
	@%p24 bra 	$L__BB0_21;
	mul.wide.u32 	%rd19, %r195, 2;
	add.s64 	%rd20, %rd1, %rd19;
	ld.global.nc.u16 	%rs6, [%rd20];
	// begin inline asm
	{  cvt.f32.f16 %f507, %rs6;}

	// end inline asm
$L__BB0_21:
	st.shared.f32 	[%r196], %f507;
	setp.ge.s32 	%p26, %r197, %r93;
	mov.f32 	%f508, 0f00000000;
	or.pred  	%p27, %p26, %p16;
	@%p27 bra 	$L__BB0_23;
	mul.wide.u32 	%rd21, %r198, 2;
	add.s64 	%rd22, %rd1, %rd21;
	ld.global.nc.u16 	%rs7, [%rd22];
	// begin inline asm
	{  cvt.f32.f16 %f508, %rs7;}

	// end inline asm
$L__BB0_23:
	st.shared.f32 	[%r199], %f508;
	add.s32 	%r67, %r186, 128;
	add.s32 	%r199, %r199, 512;
	add.s32 	%r198, %r198, %r31;
	add.s32 	%r197, %r197, 8;
	add.s32 	%r196, %r196, 512;
	add.s32 	%r195, %r195, %r31;
	add.s32 	%r194, %r194, 8;
	add.s32 	%r193, %r193, 512;
	add.s32 	%r192, %r192, %r31;
	add.s32 	%r191, %r191, 8;
	add.s32 	%r190, %r190, 512;
	add.s32 	%r189, %r189, %r31;
	add.s32 	%r188, %r188, 8;
	setp.lt.u32 	%p28, %r186, 128;
	mov.u32 	%r186, %r67;
	@%p28 bra 	$L__BB0_15;
$L__BB0_24:
	mov.u32 	%r187, %r1;
	@%p3 bra 	$L__BB0_34;
	setp.ge.s32 	%p30, %r24, %r94;
	add.s32 	%r49, %r13, %r185;
	setp.ge.s32 	%p31, %r49, %r95;
	mov.f32 	%f502, 0f00000000;
	or.pred  	%p32, %p31, %p30;
	@%p32 bra 	$L__BB0_27;
	add.s32 	%r144, %r25, %r49;
	mul.wide.s32 	%rd23, %r144, 2;
	add.s64 	%rd24, %rd2, %rd23;
	ld.global.nc.u16 	%rs8, [%rd24];
	// begin inline asm
	{  cvt.f32.f16 %f502, %rs8;}

	// end inline asm
$L__BB0_27:
	setp.eq.s32 	%p33, %r12, 1;
	shl.b32 	%r145, %r13, 6;
	mov.u32 	%r146, _ZZ20gemm_warp_fma_kernelPK6__halfS1_PfiiiE2Bs;
	add.s32 	%r147, %r146, %r145;
	shl.b32 	%r148, %r10, 2;
	add.s32 	%r149, %r147, %r148;
	st.shared.f32 	[%r149], %f502;
	mov.u32 	%r187, %r16;
	@%p33 bra 	$L__BB0_34;
	add.s32 	%r50, %r17, %r185;
	setp.ge.s32 	%p35, %r50, %r95;
	mov.f32 	%f503, 0f00000000;
	or.pred  	%p36, %p35, %p30;
	@%p36 bra 	$L__BB0_30;
	add.s32 	%r150, %r25, %r50;
	mul.wide.s32 	%rd25, %r150, 2;
	add.s64 	%rd26, %rd2, %rd25;
	ld.global.nc.u16 	%rs9, [%rd26];
	// begin inline asm
	{  cvt.f32.f16 %f503, %rs9;}

	// end inline asm
$L__BB0_30:
	setp.eq.s32 	%p37, %r12, 2;
	shl.b32 	%r151, %r17, 6;
	mov.u32 	%r152, _ZZ20gemm_warp_fma_kernelPK6__halfS1_PfiiiE2Bs;
	add.s32 	%r153, %r152, %r151;
	shl.b32 	%r154, %r10, 2;
	add.s32 	%r155, %r153, %r154;
	st.shared.f32 	[%r155], %f503;
	mov.u32 	%r187, %r20;
	@%p37 bra 	$L__BB0_34;
	add.s32 	%r51, %r21, %r185;
	setp.ge.s32 	%p39, %r51, %r95;
	mov.f32 	%f504, 0f00000000;
	or.pred  	%p40, %p39, %p30;
	@%p40 bra 	$L__BB0_33;
	add.s32 	%r156, %r25, %r51;
	mul.wide.s32 	%rd27, %r156, 2;
	add.s64 	%rd28, %rd2, %rd27;
	ld.global.nc.u16 	%rs10, [%rd28];
	// begin inline asm
	{  cvt.f32.f16 %f504, %rs10;}

	// end inline asm
$L__BB0_33:
	add.s32 	%r187, %r1, 96;
	shl.b32 	%r157, %r21, 6;
	mov.u32 	%r158, _ZZ20gemm_warp_fma_kernelPK6__halfS1_PfiiiE2Bs;
	add.s32 	%r159, %r158, %r157;
	shl.b32 	%r160, %r10, 2;
	add.s32 	%r161, %r159, %r160;
	st.shared.f32 	[%r161], %f504;
$L__BB0_34:
	@%p15 bra 	$L__BB0_44;
$L__BB0_35:
	setp.ge.s32 	%p42, %r24, %r94;
	shr.u32 	%r81, %r187, 4;
	add.s32 	%r82, %r81, %r185;
	setp.ge.s32 	%p43, %r82, %r95;
	mov.f32 	%f509, 0f00000000;
	or.pred  	%p44, %p43, %p42;
	@%p44 bra 	$L__BB0_37;
	add.s32 	%r162, %r25, %r82;
	mul.wide.s32 	%rd29, %r162, 2;
	add.s64 	%rd30, %rd2, %rd29;
	ld.global.nc.u16 	%rs11, [%rd30];
	// begin inline asm
	{  cvt.f32.f16 %f509, %rs11;}

	// end inline asm
$L__BB0_37:
	shl.b32 	%r163, %r81, 6;
	add.s32 	%r164, %r26, %r163;
	st.shared.f32 	[%r164], %f509;
	add.s32 	%r165, %r187, 32;
	shr.u32 	%r83, %r165, 4;
	add.s32 	%r84, %r83, %r185;
	setp.ge.s32 	%p46, %r84, %r95;
	mov.f32 	%f510, 0f00000000;
	or.pred  	%p47, %p46, %p42;
	@%p47 bra 	$L__BB0_39;
	add.s32 	%r166, %r25, %r84;
	mul.wide.s32 	%rd31, %r166, 2;
	add.s64 	%rd32, %rd2, %rd31;
	ld.global.nc.u16 	%rs12, [%rd32];
	// begin inline asm
	{  cvt.f32.f16 %f510, %rs12;}

	// end inline asm
$L__BB0_39:
	shl.b32 	%r167, %r83, 6;
	add.s32 	%r168, %r26, %r167;
	st.shared.f32 	[%r168], %f510;
	add.s32 	%r169, %r187, 64;
	shr.u32 	%r85, %r169, 4;
	add.s32 	%r86, %r85, %r185;
	setp.ge.s32 	%p49, %r86, %r95;
	mov.f32 	%f511, 0f00000000;
	or.pred  	%p50, %p49, %p42;
	@%p50 bra 	$L__BB0_41;
	add.s32 	%r170, %r25, %r86;
	mul.wide.s32 	%rd33, %r170, 2;
	add.s64 	%rd34, %rd2, %rd33;
	ld.global.nc.u16 	%rs13, [%rd34];
	// begin inline asm
	{  cvt.f32.f16 %f511, %rs13;}

	// end inline asm
$L__BB0_41:
	shl.b32 	%r171, %r85, 6;
	add.s32 	%r172, %r26, %r171;
	st.shared.f32 	[%r172], %f511;
	add.s32 	%r173, %r187, 96;
	shr.u32 	%r87, %r173, 4;
	add.s32 	%r88, %r87, %r185;
	setp.ge.s32 	%p52, %r88, %r95;
	mov.f32 	%f512, 0f00000000;
	or.pred  	%p53, %p52, %p42;
	@%p53 bra 	$L__BB0_43;
	add.s32 	%r174, %r25, %r88;
	mul.wide.s32 	%rd35, %r174, 2;
	add.s64 	%rd36, %rd2, %rd35;
	ld.global.nc.u16 	%rs14, [%rd36];
	// begin inline asm
	{  cvt.f32.f16 %f512, %rs14;}

	// end inline asm
$L__BB0_43:
	shl.b32 	%r175, %r87, 6;
	add.s32 	%r176, %r26, %r175;
	st.shared.f32 	[%r176], %f512;
	add.s32 	%r89, %r187, 128;
	setp.lt.u32 	%p54, %r187, 128;
	mov.u32 	%r187, %r89;
	@%p54 bra 	$L__BB0_35;
$L__BB0_44:
	setp.ge.s32 	%p55, %r5, %r93;
	bar.warp.sync 	-1;
	mov.f32 	%f513, 0f00000000;
	@%p55 bra 	$L__BB0_46;
	ld.shared.f32 	%f513, [%r9];
$L__BB0_46:
	setp.ge.s32 	%p56, %r6, %r93;
	mov.f32 	%f514, 0f00000000;
	@%p56 bra 	$L__BB0_48;
	ld.shared.f32 	%f514, [%r9+64];
$L__BB0_48:
	setp.ge.s32 	%p57, %r8, %r94;
	mov.f32 	%f515, 0f00000000;
	@%p57 bra 	$L__BB0_50;
	ld.shared.f32 	%f515, [%r27];
$L__BB0_50:
	setp.ge.s32 	%p58, %r28, %r94;
	mov.f32 	%f516, 0f00000000;
	@%p58 bra 	$L__BB0_52;
	ld.shared.f32 	%f516, [%r27+4];
$L__BB0_52:
	setp.ge.s32 	%p59, %r29, %r94;
	mov.f32 	%f517, 0f00000000;
	@%p59 bra 	$L__BB0_54;
	ld.shared.f32 	%f517, [%r27+8];
$L__BB0_54:
	setp.ge.s32 	%p60, %r30, %r94;
	mov.f32 	%f518, 0f00000000;
	@%p60 bra 	$L__BB0_56;
	ld.shared.f32 	%f518, [%r27+12];
$L__BB0_56:
	fma.rn.f32 	%f49, %f513, %f515, %f616;
	fma.rn.f32 	%f50, %f514, %f515, %f612;
	fma.rn.f32 	%f51, %f513, %f516, %f615;
	fma.rn.f32 	%f52, %f514, %f516, %f611;
	fma.rn.f32 	%f53, %f513, %f517, %f614;
	fma.rn.f32 	%f54, %f514, %f517, %f610;
	fma.rn.f32 	%f55, %f513, %f518, %f613;
	fma.rn.f32 	%f56, %f514, %f518, %f609;
	mov.f32 	%f519, 0f00000000;
	@%p55 bra 	$L__BB0_58;
	ld.shared.f32 	%f519, [%r9+4];
$L__BB0_58:
	mov.f32 	%f520, 0f00000000;
	@%p56 bra 	$L__BB0_60;
	ld.shared.f32 	%f520, [%r9+68];
$L__BB0_60:
	mov.f32 	%f521, 0f00000000;
	@%p57 bra 	$L__BB0_62;
	ld.shared.f32 	%f521, [%r27+64];
$L__BB0_62:
	mov.f32 	%f522, 0f00000000;
	@%p58 bra 	$L__BB0_64;
	ld.shared.f32 	%f522, [%r27+68];
$L__BB0_64:
	mov.f32 	%f523, 0f00000000;
	@%p59 bra 	$L__BB0_66;
	ld.shared.f32 	%f523, [%r27+72];
$L__BB0_66:
	mov.f32 	%f524, 0f00000000;
	@%p60 bra 	$L__BB0_68;
	ld.shared.f32 	%f524, [%r27+76];
$L__BB0_68:
	setp.ge.s32 	%p67, %r5, %r93;
	fma.rn.f32 	%f69, %f519, %f521, %f49;
	fma.rn.f32 	%f70, %f520, %f521, %f50;
	fma.rn.f32 	%f71, %f519, %f522, %f51;
	fma.rn.f32 	%f72, %f520, %f522, %f52;
	fma.rn.f32 	%f73, %f519, %f523, %f53;
	fma.rn.f32 	%f74, %f520, %f523, %f54;
	fma.rn.f32 	%f75, %f519, %f524, %f55;
	fma.rn.f32 	%f76, %f520, %f524, %f56;
	mov.f32 	%f525, 0f00000000;
	@%p67 bra 	$L__BB0_70;
	ld.shared.f32 	%f525, [%r9+8];
$L__BB0_70:
	setp.ge.s32 	%p68, %r6, %r93;
	mov.f32 	%f526, 0f00000000;
	@%p68 bra 	$L__BB0_72;
	ld.shared.f32 	%f526, [%r9+72];
$L__BB0_72:
	setp.ge.s32 	%p69, %r8, %r94;
	mov.f32 	%f527, 0f00000000;
	@%p69 bra 	$L__BB0_74;
	ld.shared.f32 	%f527, [%r27+128];
$L__BB0_74:
	setp.ge.s32 	%p70, %r28, %r94;
	mov.f32 	%f528, 0f00000000;
	@%p70 bra 	$L__BB0_76;
	ld.shared.f32 	%f528, [%r27+132];
$L__BB0_76:
	setp.ge.s32 	%p71, %r29, %r94;
	mov.f32 	%f529, 0f00000000;
	@%p71 bra 	$L__BB0_78;
	ld.shared.f32 	%f529, [%r27+136];
$L__BB0_78:
	setp.ge.s32 	%p72, %r30, %r94;
	mov.f32 	%f530, 0f00000000;
	@%p72 bra 	$L__BB0_80;
	ld.shared.f32 	%f530, [%r27+140];
$L__BB0_80:
	fma.rn.f32 	%f89, %f525, %f527, %f69;
	fma.rn.f32 	%f90, %f526, %f527, %f70;
	fma.rn.f32 	%f91, %f525, %f528, %f71;
	fma.rn.f32 	%f92, %f526, %f528, %f72;
	fma.rn.f32 	%f93, %f525, %f529, %f73;
	fma.rn.f32 	%f94, %f526, %f529, %f74;
	fma.rn.f32 	%f95, %f525, %f530, %f75;
	fma.rn.f32 	%f96, %f526, %f530, %f76;
	mov.f32 	%f531, 0f00000000;
	@%p67 bra 	$L__BB0_82;
	ld.shared.f32 	%f531, [%r9+12];
$L__BB0_82:
	mov.f32 	%f532, 0f00000000;
	@%p68 bra 	$L__BB0_84;
	ld.shared.f32 	%f532, [%r9+76];
$L__BB0_84:
	mov.f32 	%f533, 0f00000000;
	@%p69 bra 	$L__BB0_86;
	ld.shared.f32 	%f533, [%r27+192];
$L__BB0_86:
	mov.f32 	%f534, 0f00000000;
	@%p70 bra 	$L__BB0_88;
	ld.shared.f32 	%f534, [%r27+196];
$L__BB0_88:
	mov.f32 	%f535, 0f00000000;
	@%p71 bra 	$L__BB0_90;
	ld.shared.f32 	%f535, [%r27+200];
$L__BB0_90:
	mov.f32 	%f536, 0f00000000;
	@%p72 bra 	$L__BB0_92;
	ld.shared.f32 	%f536, [%r27+204];
$L__BB0_92:
	setp.ge.s32 	%p79, %r5, %r93;
	fma.rn.f32 	%f109, %f531, %f533, %f89;
	fma.rn.f32 	%f110, %f532, %f533, %f90;
	fma.rn.f32 	%f111, %f531, %f534, %f91;
	fma.rn.f32 	%f112, %f532, %f534, %f92;
	fma.rn.f32 	%f113, %f531, %f535, %f93;
	fma.rn.f32 	%f114, %f532, %f535, %f94;
	fma.rn.f32 	%f115, %f531, %f536, %f95;
	fma.rn.f32 	%f116, %f532, %f536, %f96;
	mov.f32 	%f537, 0f00000000;
	@%p79 bra 	$L__BB0_94;
	ld.shared.f32 	%f537, [%r9+16];
$L__BB0_94:
	setp.ge.s32 	%p80, %r6, %r93;
	mov.f32 	%f538, 0f00000000;
	@%p80 bra 	$L__BB0_96;
	ld.shared.f32 	%f538, [%r9+80];
$L__BB0_96:
	setp.ge.s32 	%p81, %r8, %r94;
	mov.f32 	%f539, 0f00000000;
	@%p81 bra 	$L__BB0_98;
	ld.shared.f32 	%f539, [%r27+256];
$L__BB0_98:
	setp.ge.s32 	%p82, %r28, %r94;
	mov.f32 	%f540, 0f00000000;
	@%p82 bra 	$L__BB0_100;
	ld.shared.f32 	%f540, [%r27+260];
$L__BB0_100:
	setp.ge.s32 	%p83, %r29, %r94;
	mov.f32 	%f541, 0f00000000;
	@%p83 bra 	$L__BB0_102;
	ld.shared.f32 	%f541, [%r27+264];
$L__BB0_102:
	setp.ge.s32 	%p84, %r30, %r94;
	mov.f32 	%f542, 0f00000000;
	@%p84 bra 	$L__BB0_104;
	ld.shared.f32 	%f542, [%r27+268];
$L__BB0_104:
	fma.rn.f32 	%f129, %f537, %f539, %f109;
	fma.rn.f32 	%f130, %f538, %f539, %f110;
	fma.rn.f32 	%f131, %f537, %f540, %f111;
	fma.rn.f32 	%f132, %f538, %f540, %f112;
	fma.rn.f32 	%f133, %f537, %f541, %f113;
	fma.rn.f32 	%f134, %f538, %f541, %f114;
	fma.rn.f32 	%f135, %f537, %f542, %f115;
	fma.rn.f32 	%f136, %f538, %f542, %f116;
	mov.f32 	%f543, 0f00000000;
	@%p79 bra 	$L__BB0_106;
	ld.shared.f32 	%f543, [%r9+20];
$L__BB0_106:
	mov.f32 	%f544, 0f00000000;
	@%p80 bra 	$L__BB0_108;
	ld.shared.f32 	%f544, [%r9+84];
$L__BB0_108:
	mov.f32 	%f545, 0f00000000;
	@%p81 bra 	$L__BB0_110;
	ld.shared.f32 	%f545, [%r27+320];
$L__BB0_110:
	mov.f32 	%f546, 0f00000000;
	@%p82 bra 	$L__BB0_112;
	ld.shared.f32 	%f546, [%r27+324];
$L__BB0_112:
	mov.f32 	%f547, 0f00000000;
	@%p83 bra 	$L__BB0_114;
	ld.shared.f32 	%f547, [%r27+328];
$L__BB0_114:
	mov.f32 	%f548, 0f00000000;
	@%p84 bra 	$L__BB0_116;
	ld.shared.f32 	%f548, [%r27+332];
$L__BB0_116:
	setp.ge.s32 	%p91, %r5, %r93;
	fma.rn.f32 	%f149, %f543, %f545, %f129;
	fma.rn.f32 	%f150, %f544, %f545, %f130;
	fma.rn.f32 	%f151, %f543, %f546, %f131;
	fma.rn.f32 	%f152, %f544, %f546, %f132;
	fma.rn.f32 	%f153, %f543, %f547, %f133;
	fma.rn.f32 	%f154, %f544, %f547, %f134;
	fma.rn.f32 	%f155, %f543, %f548, %f135;
	fma.rn.f32 	%f156, %f544, %f548, %f136;
	mov.f32 	%f549, 0f00000000;
	@%p91 bra 	$L__BB0_118;
	ld.shared.f32 	%f549, [%r9+24];
$L__BB0_118:
	setp.ge.s32 	%p92, %r6, %r93;
	mov.f32 	%f550, 0f00000000;
	@%p92 bra 	$L__BB0_120;
	ld.shared.f32 	%f550, [%r9+88];
$L__BB0_120:
	setp.ge.s32 	%p93, %r8, %r94;
	mov.f32 	%f551, 0f00000000;
	@%p93 bra 	$L__BB0_122;
	ld.shared.f32 	%f551, [%r27+384];
$L__BB0_122:
	setp.ge.s32 	%p94, %r28, %r94;
	mov.f32 	%f552, 0f00000000;
	@%p94 bra 	$L__BB0_124;
	ld.shared.f32 	%f552, [%r27+388];
$L__BB0_124:
	setp.ge.s32 	%p95, %r29, %r94;
	mov.f32 	%f553, 0f00000000;
	@%p95 bra 	$L__BB0_126;
	ld.shared.f32 	%f553, [%r27+392];
$L__BB0_126:
	setp.ge.s32 	%p96, %r30, %r94;
	mov.f32 	%f554, 0f00000000;
	@%p96 bra 	$L__BB0_128;
	ld.shared.f32 	%f554, [%r27+396];
$L__BB0_128:
	fma.rn.f32 	%f169, %f549, %f551, %f149;
	fma.rn.f32 	%f170, %f550, %f551, %f150;
	fma.rn.f32 	%f171, %f549, %f552, %f151;
	fma.rn.f32 	%f172, %f550, %f552, %f152;
	fma.rn.f32 	%f173, %f549, %f553, %f153;
	fma.rn.f32 	%f174, %f550, %f553, %f154;
	fma.rn.f32 	%f175, %f549, %f554, %f155;
	fma.rn.f32 	%f176, %f550, %f554, %f156;
	mov.f32 	%f555, 0f00000000;
	@%p91 bra 	$L__BB0_130;
	ld.shared.f32 	%f555, [%r9+28];
$L__BB0_130:
	mov.f32 	%f556, 0f00000000;
	@%p92 bra 	$L__BB0_132;
	ld.shared.f32 	%f556, [%r9+92];
$L__BB0_132:
	mov.f32 	%f557, 0f00000000;
	@%p93 bra 	$L__BB0_134;
	ld.shared.f32 	%f557, [%r27+448];
$L__BB0_134:
	mov.f32 	%f558, 0f00000000;
	@%p94 bra 	$L__BB0_136;
	ld.shared.f32 	%f558, [%r27+452];
$L__BB0_136:
	mov.f32 	%f559, 0f00000000;
	@%p95 bra 	$L__BB0_138;
	ld.shared.f32 	%f559, [%r27+456];
$L__BB0_138:
	mov.f32 	%f560, 0f00000000;
	@%p96 bra 	$L__BB0_140;
	ld.shared.f32 	%f560, [%r27+460];
$L__BB0_140:
	setp.ge.s32 	%p103, %r5, %r93;
	fma.rn.f32 	%f189, %f555, %f557, %f169;
	fma.rn.f32 	%f190, %f556, %f557, %f170;
	fma.rn.f32 	%f191, %f555, %f558, %f171;
	fma.rn.f32 	%f192, %f556, %f558, %f172;
	fma.rn.f32 	%f193, %f555, %f559, %f173;
	fma.rn.f32 	%f194, %f556, %f559, %f174;
	fma.rn.f32 	%f195, %f555, %f560, %f175;
	fma.rn.f32 	%f196, %f556, %f560, %f176;
	mov.f32 	%f561, 0f00000000;
	@%p103 bra 	$L__BB0_142;
	ld.shared.f32 	%f561, [%r9+32];
$L__BB0_142:
	setp.ge.s32 	%p104, %r6, %r93;
	mov.f32 	%f562, 0f00000000;
	@%p104 bra 	$L__BB0_144;
	ld.shared.f32 	%f562, [%r9+96];
$L__BB0_144:
	setp.ge.s32 	%p105, %r8, %r94;
	mov.f32 	%f563, 0f00000000;
	@%p105 bra 	$L__BB0_146;
	ld.shared.f32 	%f563, [%r27+512];
$L__BB0_146:
	setp.ge.s32 	%p106, %r28, %r94;
	mov.f32 	%f564, 0f00000000;
	@%p106 bra 	$L__BB0_148;
	ld.shared.f32 	%f564, [%r27+516];
$L__BB0_148:
	setp.ge.s32 	%p107, %r29, %r94;
	mov.f32 	%f565, 0f00000000;
	@%p107 bra 	$L__BB0_150;
	ld.shared.f32 	%f565, [%r27+520];
$L__BB0_150:
	setp.ge.s32 	%p108, %r30, %r94;
	mov.f32 	%f566, 0f00000000;
	@%p108 bra 	$L__BB0_152;
	ld.shared.f32 	%f566, [%r27+524];
$L__BB0_152:
	fma.rn.f32 	%f209, %f561, %f563, %f189;
	fma.rn.f32 	%f210, %f562, %f563, %f190;
	fma.rn.f32 	%f211, %f561, %f564, %f191;
	fma.rn.f32 	%f212, %f562, %f564, %f192;
	fma.rn.f32 	%f213, %f561, %f565, %f193;
	fma.rn.f32 	%f214, %f562, %f565, %f194;
	fma.rn.f32 	%f215, %f561, %f566, %f195;
	fma.rn.f32 	%f216, %f562, %f566, %f196;
	mov.f32 	%f567, 0f00000000;
	@%p103 bra 	$L__BB0_154;
	ld.shared.f32 	%f567, [%r9+36];
$L__BB0_154:
	mov.f32 	%f568, 0f00000000;
	@%p104 bra 	$L__BB0_156;
	ld.shared.f32 	%f568, [%r9+100];
$L__BB0_156:
	mov.f32 	%f569, 0f00000000;
	@%p105 bra 	$L__BB0_158;
	ld.shared.f32 	%f569, [%r27+576];
$L__BB0_158:
	mov.f32 	%f570, 0f00000000;
	@%p106 bra 	$L__BB0_160;
	ld.shared.f32 	%f570, [%r27+580];
$L__BB0_160:
	mov.f32 	%f571, 0f00000000;
	@%p107 bra 	$L__BB0_162;
	ld.shared.f32 	%f571, [%r27+584];
$L__BB0_162:
	mov.f32 	%f572, 0f00000000;
	@%p108 bra 	$L__BB0_164;
	ld.shared.f32 	%f572, [%r27+588];
$L__BB0_164:
	setp.ge.s32 	%p115, %r5, %r93;
	fma.rn.f32 	%f229, %f567, %f569, %f209;
	fma.rn.f32 	%f230, %f568, %f569, %f210;
	fma.rn.f32 	%f231, %f567, %f570, %f211;
	fma.rn.f32 	%f232, %f568, %f570, %f212;
	fma.rn.f32 	%f233, %f567, %f571, %f213;
	fma.rn.f32 	%f234, %f568, %f571, %f214;
	fma.rn.f32 	%f235, %f567, %f572, %f215;
	fma.rn.f32 	%f236, %f568, %f572, %f216;
	mov.f32 	%f573, 0f00000000;
	@%p115 bra 	$L__BB0_166;
	ld.shared.f32 	%f573, [%r9+40];
$L__BB0_166:
	setp.ge.s32 	%p116, %r6, %r93;
	mov.f32 	%f574, 0f00000000;
	@%p116 bra 	$L__BB0_168;
	ld.shared.f32 	%f574, [%r9+104];
$L__BB0_168:
	setp.ge.s32 	%p117, %r8, %r94;
	mov.f32 	%f575, 0f00000000;
	@%p117 bra 	$L__BB0_170;
	ld.shared.f32 	%f575, [%r27+640];
$L__BB0_170:
	setp.ge.s32 	%p118, %r28, %r94;
	mov.f32 	%f576, 0f00000000;
	@%p118 bra 	$L__BB0_172;
	ld.shared.f32 	%f576, [%r27+644];
$L__BB0_172:
	setp.ge.s32 	%p119, %r29, %r94;
	mov.f32 	%f577, 0f00000000;
	@%p119 bra 	$L__BB0_174;
	ld.shared.f32 	%f577, [%r27+648];
$L__BB0_174:
	setp.ge.s32 	%p120, %r30, %r94;
	mov.f32 	%f578, 0f00000000;
	@%p120 bra 	$L__BB0_176;
	ld.shared.f32 	%f578, [%r27+652];
$L__BB0_176:
	fma.rn.f32 	%f249, %f573, %f575, %f229;
	fma.rn.f32 	%f250, %f574, %f575, %f230;
	fma.rn.f32 	%f251, %f573, %f576, %f231;
	fma.rn.f32 	%f252, %f574, %f576, %f232;
	fma.rn.f32 	%f253, %f573, %f577, %f233;
	fma.rn.f32 	%f254, %f574, %f577, %f234;
	fma.rn.f32 	%f255, %f573, %f578, %f235;
	fma.rn.f32 	%f256, %f574, %f578, %f236;
	mov.f32 	%f579, 0f00000000;
	@%p115 bra 	$L__BB0_178;
	ld.shared.f32 	%f579, [%r9+44];
$L__BB0_178:
	mov.f32 	%f580, 0f00000000;
	@%p116 bra 	$L__BB0_180;
	ld.shared.f32 	%f580, [%r9+108];
$L__BB0_180:
	mov.f32 	%f581, 0f00000000;
	@%p117 bra 	$L__BB0_182;
	ld.shared.f32 	%f581, [%r27+704];
$L__BB0_182:
	mov.f32 	%f582, 0f00000000;
	@%p118 bra 	$L__BB0_184;
	ld.shared.f32 	%f582, [%r27+708];
$L__BB0_184:
	mov.f32 	%f583, 0f00000000;
	@%p119 bra 	$L__BB0_186;
	ld.shared.f32 	%f583, [%r27+712];
$L__BB0_186:
	mov.f32 	%f584, 0f00000000;
	@%p120 bra 	$L__BB0_188;
	ld.shared.f32 	%f584, [%r27+716];
$L__BB0_188:
	setp.ge.s32 	%p127, %r5, %r93;
	fma.rn.f32 	%f269, %f579, %f581, %f249;
	fma.rn.f32 	%f270, %f580, %f581, %f250;
	fma.rn.f32 	%f271, %f579, %f582, %f251;
	fma.rn.f32 	%f272, %f580, %f582, %f252;
	fma.rn.f32 	%f273, %f579, %f583, %f253;
	fma.rn.f32 	%f274, %f580, %f583, %f254;
	fma.rn.f32 	%f275, %f579, %f584, %f255;
	fma.rn.f32 	%f276, %f580, %f584, %f256;
	mov.f32 	%f585, 0f00000000;
	@%p127 bra 	$L__BB0_190;
	ld.shared.f32 	%f585, [%r9+48];
$L__BB0_190:
	setp.ge.s32 	%p128, %r6, %r93;
	mov.f32 	%f586, 0f00000000;
	@%p128 bra 	$L__BB0_192;
	ld.shared.f32 	%f586, [%r9+112];
$L__BB0_192:
	setp.ge.s32 	%p129, %r8, %r94;
	mov.f32 	%f587, 0f00000000;
	@%p129 bra 	$L__BB0_194;
	ld.shared.f32 	%f587, [%r27+768];
$L__BB0_194:
	setp.ge.s32 	%p130, %r28, %r94;
	mov.f32 	%f588, 0f00000000;
	@%p130 bra 	$L__BB0_196;
	ld.shared.f32 	%f588, [%r27+772];
$L__BB0_196:
	setp.ge.s32 	%p131, %r29, %r94;
	mov.f32 	%f589, 0f00000000;
	@%p131 bra 	$L__BB0_198;
	ld.shared.f32 	%f589, [%r27+776];
$L__BB0_198:
	setp.ge.s32 	%p132, %r30, %r94;
	mov.f32 	%f590, 0f00000000;
	@%p132 bra 	$L__BB0_200;
	ld.shared.f32 	%f590, [%r27+780];
$L__BB0_200:
	fma.rn.f32 	%f289, %f585, %f587, %f269;
	fma.rn.f32 	%f290, %f586, %f587, %f270;
	fma.rn.f32 	%f291, %f585, %f588, %f271;
	fma.rn.f32 	%f292, %f586, %f588, %f272;
	fma.rn.f32 	%f293, %f585, %f589, %f273;
	fma.rn.f32 	%f294, %f586, %f589, %f274;
	fma.rn.f32 	%f295, %f585, %f590, %f275;
	fma.rn.f32 	%f296, %f586, %f590, %f276;
	mov.f32 	%f591, 0f00000000;
	@%p127 bra 	$L__BB0_202;
	ld.shared.f32 	%f591, [%r9+52];
$L__BB0_202:
	mov.f32 	%f592, 0f00000000;
	@%p128 bra 	$L__BB0_204;
	ld.shared.f32 	%f592, [%r9+116];
$L__BB0_204:
	mov.f32 	%f593, 0f00000000;
	@%p129 bra 	$L__BB0_206;
	ld.shared.f32 	%f593, [%r27+832];
$L__BB0_206:
	mov.f32 	%f594, 0f00000000;
	@%p130 bra 	$L__BB0_208;
	ld.shared.f32 	%f594, [%r27+836];
$L__BB0_208:
	mov.f32 	%f595, 0f00000000;
	@%p131 bra 	$L__BB0_210;
	ld.shared.f32 	%f595, [%r27+840];
$L__BB0_210:
	mov.f32 	%f596, 0f00000000;
	@%p132 bra 	$L__BB0_212;
	ld.shared.f32 	%f596, [%r27+844];
$L__BB0_212:
	setp.ge.s32 	%p139, %r5, %r93;
	fma.rn.f32 	%f309, %f591, %f593, %f289;
	fma.rn.f32 	%f310, %f592, %f593, %f290;
	fma.rn.f32 	%f311, %f591, %f594, %f291;
	fma.rn.f32 	%f312, %f592, %f594, %f292;
	fma.rn.f32 	%f313, %f591, %f595, %f293;
	fma.rn.f32 	%f314, %f592, %f595, %f294;
	fma.rn.f32 	%f315, %f591, %f596, %f295;
	fma.rn.f32 	%f316, %f592, %f596, %f296;
	mov.f32 	%f597, 0f00000000;
	@%p139 bra 	$L__BB0_214;
	ld.shared.f32 	%f597, [%r9+56];
$L__BB0_214:
	setp.ge.s32 	%p140, %r6, %r93;
	mov.f32 	%f598, 0f00000000;
	@%p140 bra 	$L__BB0_216;
	ld.shared.f32 	%f598, [%r9+120];
$L__BB0_216:
	setp.ge.s32 	%p141, %r8, %r94;
	mov.f32 	%f599, 0f00000000;
	@%p141 bra 	$L__BB0_218;
	ld.shared.f32 	%f599, [%r27+896];
$L__BB0_218:
	setp.ge.s32 	%p142, %r28, %r94;
	mov.f32 	%f600, 0f00000000;
	@%p142 bra 	$L__BB0_220;
	ld.shared.f32 	%f600, [%r27+900];
$L__BB0_220:
	setp.ge.s32 	%p143, %r29, %r94;
	mov.f32 	%f601, 0f00000000;
	@%p143 bra 	$L__BB0_222;
	ld.shared.f32 	%f601, [%r27+904];
$L__BB0_222:
	setp.ge.s32 	%p144, %r30, %r94;
	mov.f32 	%f602, 0f00000000;
	@%p144 bra 	$L__BB0_224;
	ld.shared.f32 	%f602, [%r27+908];
$L__BB0_224:
	fma.rn.f32 	%f329, %f597, %f599, %f309;
	fma.rn.f32 	%f330, %f598, %f599, %f310;
	fma.rn.f32 	%f331, %f597, %f600, %f311;
	fma.rn.f32 	%f332, %f598, %f600, %f312;
	fma.rn.f32 	%f333, %f597, %f601, %f313;
	fma.rn.f32 	%f334, %f598, %f601, %f314;
	fma.rn.f32 	%f335, %f597, %f602, %f315;
	fma.rn.f32 	%f336, %f598, %f602, %f316;
	mov.f32 	%f603, 0f00000000;
	@%p139 bra 	$L__BB0_226;
	ld.shared.f32 	%f603, [%r9+60];
$L__BB0_226:
	mov.f32 	%f604, 0f00000000;
	@%p140 bra 	$L__BB0_228;
	ld.shared.f32 	%f604, [%r9+124];
$L__BB0_228:
	mov.f32 	%f605, 0f00000000;
	@%p141 bra 	$L__BB0_230;
	ld.shared.f32 	%f605, [%r27+960];
$L__BB0_230:
	mov.f32 	%f606, 0f00000000;
	@%p142 bra 	$L__BB0_232;
	ld.shared.f32 	%f606, [%r27+964];
$L__BB0_232:
	mov.f32 	%f607, 0f00000000;
	@%p143 bra 	$L__BB0_234;
	ld.shared.f32 	%f607, [%r27+968];
$L__BB0_234:
	mov.f32 	%f608, 0f00000000;
	@%p144 bra 	$L__BB0_236;
	ld.shared.f32 	%f608, [%r27+972];
$L__BB0_236:
	fma.rn.f32 	%f616, %f603, %f605, %f329;
	fma.rn.f32 	%f612, %f604, %f605, %f330;
	fma.rn.f32 	%f615, %f603, %f606, %f331;
	fma.rn.f32 	%f611, %f604, %f606, %f332;
	fma.rn.f32 	%f614, %f603, %f607, %f333;
	fma.rn.f32 	%f610, %f604, %f607, %f334;
	fma.rn.f32 	%f613, %f603, %f608, %f335;
	fma.rn.f32 	%f609, %f604, %f608, %f336;
	bar.warp.sync 	-1;
	add.s32 	%r185, %r185, 16;
	setp.lt.s32 	%p151, %r185, %r95;
	@%p151 bra 	$L__BB0_2;
$L__BB0_237:
	setp.ge.s32 	%p152, %r5, %r93;
	@%p152 bra 	$L__BB0_246;
	mul.lo.s32 	%r91, %r94, %r5;
	setp.ge.s32 	%p153, %r8, %r94;
	@%p153 bra 	$L__BB0_240;
	add.s32 	%r177, %r8, %r91;
	mul.wide.s32 	%rd37, %r177, 4;
	add.s64 	%rd38, %rd3, %rd37;
	st.global.f32 	[%rd38], %f616;
$L__BB0_240:
	add.s32 	%r178, %r8, 1;
	setp.ge.s32 	%p154, %r178, %r94;
	cvt.s64.s32 	%rd39, %r91;
	cvt.s64.s32 	%rd40, %r8;
	add.s64 	%rd41, %rd40, %rd39;
	shl.b64 	%rd42, %rd41, 2;
	add.s64 	%rd4, %rd3, %rd42;
	@%p154 bra 	$L__BB0_242;
	st.global.f32 	[%rd4+4], %f615;
$L__BB0_242:
	add.s32 	%r179, %r8, 2;
	setp.ge.s32 	%p155, %r179, %r94;
	@%p155 bra 	$L__BB0_244;
	st.global.f32 	[%rd4+8], %f614;
$L__BB0_244:
	add.s32 	%r180, %r8, 3;
	setp.ge.s32 	%p156, %r180, %r94;
	@%p156 bra 	$L__BB0_246;
	st.global.f32 	[%rd4+12], %f613;
$L__BB0_246:
	setp.ge.s32 	%p157, %r6, %r93;
	@%p157 bra 	$L__BB0_255;
	mul.lo.s32 	%r92, %r94, %r6;
	setp.ge.s32 	%p158, %r8, %r94;
	@%p158 bra 	$L__BB0_249;
	add.s32 	%r181, %r8, %r92;
	mul.wide.s32 	%rd43, %r181, 4;
	add.s64 	%rd44, %rd3, %rd43;
	st.global.f32 	[%rd44], %f612;
$L__BB0_249:
	add.s32 	%r182, %r8, 1;
	setp.ge.s32 	%p159, %r182, %r94;
	cvt.s64.s32 	%rd45, %r92;
	cvt.s64.s32 	%rd46, %r8;
	add.s64 	%rd47, %rd46, %rd45;
	shl.b64 	%rd48, %rd47, 2;
	add.s64 	%rd5, %rd3, %rd48;
	@%p159 bra 	$L__BB0_251;
	st.global.f32 	[%rd5+4], %f611;
$L__BB0_251:
	add.s32 	%r183, %r8, 2;
	setp.ge.s32 	%p160, %r183, %r94;
	@%p160 bra 	$L__BB0_253;
	st.global.f32 	[%rd5+8], %f610;
$L__BB0_253:
	add.s32 	%r184, %r8, 3;
	setp.ge.s32 	%p161, %r184, %r94;
	@%p161 bra 	$L__BB0_255;
	st.global.f32 	[%rd5+12], %f609;
$L__BB0_255:
	ret;

}
	// .globl	_Z20gemm_warp_mma_kernelPK6__halfS1_Pfiii
.visible .entry _Z20gemm_warp_mma_kernelPK6__halfS1_Pfiii(
	.param .u64 .ptr .align 1 _Z20gemm_warp_mma_kernelPK6__halfS1_Pfiii_param_0,
	.param .u64 .ptr .align 1 _Z20gemm_warp_mma_kernelPK6__halfS1_Pfiii_param_1,
	.param .u64 .ptr .align 1 _Z20gemm_warp_mma_kernelPK6__halfS1_Pfiii_param_2,
	.param .u32 _Z20gemm_warp_mma_kernelPK6__halfS1_Pfiii_param_3,
	.param .u32 _Z20gemm_warp_mma_kernelPK6__halfS1_Pfiii_param_4,
	.param .u32 _Z20gemm_warp_mma_kernelPK6__halfS1_Pfiii_param_5
)
{
	.reg .pred 	%p<10>;
	.reg .b32 	%r<122>;
	.reg .b32 	%f<125>;
	.reg .b64 	%rd<38>;

	ld.param.u64 	%rd12, [_Z20gemm_warp_mma_kernelPK6__halfS1_Pfiii_param_0];
	ld.param.u64 	%rd10, [_Z20gemm_warp_mma_kernelPK6__halfS1_Pfiii_param_1];
	ld.param.u32 	%r22, [_Z20gemm_warp_mma_kernelPK6__halfS1_Pfiii_param_5];
	cvta.to.global.u64 	%rd1, %rd10;
	cvta.to.global.u64 	%rd2, %rd12;
	mov.u32 	%r23, %tid.x;
	setp.gt.u32 	%p1, %r23, 31;
	@%p1 bra 	$L__BB1_10;
	mov.u32 	%r24, %ctaid.y;
	shl.b32 	%r1, %r24, 4;
	mov.u32 	%r25, %ctaid.x;
	shl.b32 	%r2, %r25, 4;
	setp.lt.s32 	%p2, %r22, 1;
	mov.f32 	%f117, 0f00000000;
	mov.f32 	%f118, %f117;
	mov.f32 	%f119, %f117;
	mov.f32 	%f120, %f117;
	mov.f32 	%f121, %f117;
	mov.f32 	%f122, %f117;
	mov.f32 	%f123, %f117;
	mov.f32 	%f124, %f117;
	@%p2 bra 	$L__BB1_8;
	mul.lo.s32 	%r3, %r22, %r1;
	mul.lo.s32 	%r27, %r22, %r2;
	cvt.s64.s32 	%rd3, %r27;
	add.s32 	%r28, %r22, -1;
	shr.u32 	%r29, %r28, 4;
	add.s32 	%r4, %r29, 1;
	and.b32  	%r5, %r4, 3;
	setp.lt.u32 	%p3, %r22, 49;
	mov.b32 	%r119, 0;
	mov.f32 	%f117, 0f00000000;
	@%p3 bra 	$L__BB1_5;
	shl.b64 	%rd13, %rd3, 1;
	add.s64 	%rd36, %rd1, %rd13;
	and.b32  	%r31, %r4, 536870908;
	neg.s32 	%r116, %r31;
	mov.b32 	%r119, 0;
	mov.f32 	%f117, 0f00000000;
	mov.u32 	%r117, %r3;
	mov.f32 	%f118, %f117;
	mov.f32 	%f119, %f117;
	mov.f32 	%f120, %f117;
	mov.f32 	%f121, %f117;
	mov.f32 	%f122, %f117;
	mov.f32 	%f123, %f117;
	mov.f32 	%f124, %f117;
$L__BB1_4:
	mul.wide.u32 	%rd14, %r117, 2;
	add.s64 	%rd15, %rd2, %rd14;
	wmma.load.a.sync.aligned.row.m16n16k16.global.f16 	{%r32, %r33, %r34, %r35, %r36, %r37, %r38, %r39}, [%rd15], %r22;
	wmma.load.b.sync.aligned.col.m16n16k16.global.f16 	{%r40, %r41, %r42, %r43, %r44, %r45, %r46, %r47}, [%rd36], %r22;
	wmma.mma.sync.aligned.row.col.m16n16k16.f32.f32 {%f61, %f62, %f63, %f64, %f65, %f66, %f67, %f68}, {%r32, %r33, %r34, %r35, %r36, %r37, %r38, %r39}, {%r40, %r41, %r42, %r43, %r44, %r45, %r46, %r47}, {%f124, %f123, %f122, %f121, %f120, %f119, %f118, %f117};
	add.s64 	%rd16, %rd15, 32;
	add.s64 	%rd17, %rd36, 32;
	wmma.load.a.sync.aligned.row.m16n16k16.global.f16 	{%r48, %r49, %r50, %r51, %r52, %r53, %r54, %r55}, [%rd16], %r22;
	wmma.load.b.sync.aligned.col.m16n16k16.global.f16 	{%r56, %r57, %r58, %r59, %r60, %r61, %r62, %r63}, [%rd17], %r22;
	wmma.mma.sync.aligned.row.col.m16n16k16.f32.f32 {%f69, %f70, %f71, %f72, %f73, %f74, %f75, %f76}, {%r48, %r49, %r50, %r51, %r52, %r53, %r54, %r55}, {%r56, %r57, %r58, %r59, %r60, %r61, %r62, %r63}, {%f61, %f62, %f63, %f64, %f65, %f66, %f67, %f68};
	add.s64 	%rd18, %rd15, 64;
	add.s64 	%rd19, %rd36, 64;
	wmma.load.a.sync.aligned.row.m16n16k16.global.f16 	{%r64, %r65, %r66, %r67, %r68, %r69, %r70, %r71}, [%rd18], %r22;
	wmma.load.b.sync.aligned.col.m16n16k16.global.f16 	{%r72, %r73, %r74, %r75, %r76, %r77, %r78, %r79}, [%rd19], %r22;
	wmma.mma.sync.aligned.row.col.m16n16k16.f32.f32 {%f77, %f78, %f79, %f80, %f81, %f82, %f83, %f84}, {%r64, %r65, %r66, %r67, %r68, %r69, %r70, %r71}, {%r72, %r73, %r74, %r75, %r76, %r77, %r78, %r79}, {%f69, %f70, %f71, %f72, %f73, %f74, %f75, %f76};
	add.s64 	%rd20, %rd15, 96;
	add.s64 	%rd21, %rd36, 96;
	wmma.load.a.sync.aligned.row.m16n16k16.global.f16 	{%r80, %r81, %r82, %r83, %r84, %r85, %r86, %r87}, [%rd20], %r22;
	wmma.load.b.sync.aligned.col.m16n16k16.global.f16 	{%r88, %r89, %r90, %r91, %r92, %r93, %r94, %r95}, [%rd21], %r22;
	wmma.mma.sync.aligned.row.col.m16n16k16.f32.f32 {%f124, %f123, %f122, %f121, %f120, %f119, %f118, %f117}, {%r80, %r81, %r82, %r83, %r84, %r85, %r86, %r87}, {%r88, %r89, %r90, %r91, %r92, %r93, %r94, %r95}, {%f77, %f78, %f79, %f80, %f81, %f82, %f83, %f84};
	add.s32 	%r119, %r119, 64;
	add.s32 	%r117, %r117, 64;
	add.s64 	%rd36, %rd36, 128;
	add.s32 	%r116, %r116, 4;
	setp.ne.s32 	%p4, %r116, 0;
	@%p4 bra 	$L__BB1_4;
$L__BB1_5:
	setp.eq.s32 	%p5, %r5, 0;
	@%p5 bra 	$L__BB1_8;
	ld.param.u64 	%rd34, [_Z20gemm_warp_mma_kernelPK6__halfS1_Pfiii_param_1];
	add.s32 	%r121, %r119, %r3;
	cvt.u64.u32 	%rd22, %r119;
	add.s64 	%rd23, %rd3, %rd22;
	shl.b64 	%rd24, %rd23, 1;
	cvta.to.global.u64 	%rd25, %rd34;
	add.s64 	%rd37, %rd25, %rd24;
	neg.s32 	%r120, %r5;
$L__BB1_7:
	.pragma "nounroll";
	mul.wide.u32 	%rd26, %r121, 2;
	add.s64 	%rd27, %rd2, %rd26;
	wmma.load.a.sync.aligned.row.m16n16k16.global.f16 	{%r96, %r97, %r98, %r99, %r100, %r101, %r102, %r103}, [%rd27], %r22;
	wmma.load.b.sync.aligned.col.m16n16k16.global.f16 	{%r104, %r105, %r106, %r107, %r108, %r109, %r110, %r111}, [%rd37], %r22;
	wmma.mma.sync.aligned.row.col.m16n16k16.f32.f32 {%f124, %f123, %f122, %f121, %f120, %f119, %f118, %f117}, {%r96, %r97, %r98, %r99, %r100, %r101, %r102, %r103}, {%r104, %r105, %r106, %r107, %r108, %r109, %r110, %r111}, {%f124, %f123, %f122, %f121, %f120, %f119, %f118, %f117};
	add.s32 	%r121, %r121, 16;
	add.s64 	%rd37, %rd37, 32;
	add.s32 	%r120, %r120, 1;
	setp.ne.s32 	%p6, %r120, 0;
	@%p6 bra 	$L__BB1_7;
$L__BB1_8:
	ld.param.u32 	%r114, [_Z20gemm_warp_mma_kernelPK6__halfS1_Pfiii_param_4];
	ld.param.u32 	%r113, [_Z20gemm_warp_mma_kernelPK6__halfS1_Pfiii_param_3];
	setp.ge.s32 	%p7, %r1, %r113;
	setp.ge.s32 	%p8, %r2, %r114;
	or.pred  	%p9, %p7, %p8;
	@%p9 bra 	$L__BB1_10;
	ld.param.u32 	%r115, [_Z20gemm_warp_mma_kernelPK6__halfS1_Pfiii_param_4];
	ld.param.u64 	%rd35, [_Z20gemm_warp_mma_kernelPK6__halfS1_Pfiii_param_2];
	mul.lo.s32 	%r112, %r115, %r1;
	cvt.s64.s32 	%rd28, %r112;
	cvt.s64.s32 	%rd29, %r2;
	add.s64 	%rd30, %rd28, %rd29;
	cvta.to.global.u64 	%rd31, %rd35;
	shl.b64 	%rd32, %rd30, 2;
	add.s64 	%rd33, %rd31, %rd32;
	wmma.store.d.sync.aligned.row.m16n16k16.global.f32 	[%rd33], {%f124, %f123, %f122, %f121, %f120, %f119, %f118, %f117}, %r115;
$L__BB1_10:
	ret;

}


// ===== COMPILED SASS (sm_100) =====

	.target	sm_100

	.elftype	@"ET_EXEC"


//--------------------- .note.nv.tkinfo           --------------------------
	.section	.note.nv.tkinfo,"",@"SHT_NOTE"
	.sectionflags	@"SHF_NOTE_NV_TKINFO"
	.tkinfo
        /*0018*/ 	.word	0x00000002
        /*0030*/ 	.string	""
        /*0030*/ 	.string	"ptxas"
        /*0030*/ 	.string	"Cuda compilation tools, release 13.0, V13.0.88"
        /*0030*/ 	.string	"Build cuda_13.0.r13.0/compiler.36424714_0"
        /*0030*/ 	.string	"-arch sm_100 -m 64 "



//--------------------- .note.nv.cuinfo           --------------------------
	.section	.note.nv.cuinfo,"",@"SHT_NOTE"
	.sectionflags	@"SHF_NOTE_NV_CUINFO"
        /*0018*/ 	.short	0x0002
        /*001a*/ 	.short	0x0064
        /*001c*/ 	.short	0x0082
	.zero		2


//--------------------- .nv.info                  --------------------------
	.section	.nv.info,"",@"SHT_CUDA_INFO"
	.align	4


	//----- nvinfo : EIATTR_REGCOUNT
	.align		4
        /*0000*/ 	.byte	0x04, 0x2f
        /*0002*/ 	.short	(.L_1 - .L_0)
	.align		4
.L_0:
        /*0004*/ 	.word	index@(_Z20gemm_warp_fma_kernelPK6__halfS1_Pfiii)
        /*0008*/ 	.word	0x00000028


	//----- nvinfo : EIATTR_FRAME_SIZE
	.align		4
.L_1:
        /*000c*/ 	.byte	0x04, 0x11
        /*000e*/ 	.short	(.L_3 - .L_2)
	.align		4
.L_2:
        /*0010*/ 	.word	index@(_Z20gemm_warp_fma_kernelPK6__halfS1_Pfiii)
        /*0014*/ 	.word	0x00000000


	//----- nvinfo : EIATTR_REGCOUNT
	.align		4
.L_3:
        /*0018*/ 	.byte	0x04, 0x2f
        /*001a*/ 	.short	(.L_5 - .L_4)
	.align		4
.L_4:
        /*001c*/ 	.word	index@(_Z20gemm_warp_mma_kernelPK6__halfS1_Pfiii)
        /*0020*/ 	.word	0x00000020


	//----- nvinfo : EIATTR_FRAME_SIZE
	.align		4
.L_5:
        /*0024*/ 	.byte	0x04, 0x11
        /*0026*/ 	.short	(.L_7 - .L_6)
	.align		4
.L_6:
        /*0028*/ 	.word	index@(_Z20gemm_warp_mma_kernelPK6__halfS1_Pfiii)
        /*002c*/ 	.word	0x00000000


	//----- nvinfo : EIATTR_MIN_STACK_SIZE
	.align		4
.L_7:
        /*0030*/ 	.byte	0x04, 0x12
        /*0032*/ 	.short	(.L_9 - .L_8)
	.align		4
.L_8:
        /*0034*/ 	.word	index@(_Z20gemm_warp_mma_kernelPK6__halfS1_Pfiii)
        /*0038*/ 	.word	0x00000000


	//----- nvinfo : EIATTR_MIN_STACK_SIZE
	.align		4
.L_9:
        /*003c*/ 	.byte	0x04, 0x12
        /*003e*/ 	.short	(.L_11 - .L_10)
	.align		4
.L_10:
        /*0040*/ 	.word	index@(_Z20gemm_warp_fma_kernelPK6__halfS1_Pfiii)
        /*0044*/ 	.word	0x00000000
.L_11:


//--------------------- .nv.compat                --------------------------
	.section	.nv.compat,"",@"SHT_CUDA_COMPAT_INFO"
	.align	4
        /*0000*/ 	.byte	0x02, 0x09, 0x00, 0x00, 0x02, 0x02, 0x01, 0x00, 0x02, 0x05, 0x05, 0x00, 0x03, 0x07, 0x01, 0x01
        /*0010*/ 	.byte	0x02, 0x03, 0x00, 0x00, 0x02, 0x06, 0x01, 0x00, 0x04, 0x0b, 0x08, 0x00, 0x09, 0x00, 0x00, 0x00
        /*0020*/ 	.byte	0x00, 0x00, 0x00, 0x00


//--------------------- .nv.info._Z20gemm_warp_mma_kernelPK6__halfS1_Pfiii --------------------------
	.section	.nv.info._Z20gemm_warp_mma_kernelPK6__halfS1_Pfiii,"",@"SHT_CUDA_INFO"
	.sectionflags	@""
	.align	4


	//----- nvinfo : EIATTR_CUDA_API_VERSION
	.align		4
        /*0000*/ 	.byte	0x04, 0x37
        /*0002*/ 	.short	(.L_13 - .L_12)
.L_12:
        /*0004*/ 	.word	0x00000082


	//----- nvinfo : EIATTR_KPARAM_INFO
	.align		4
.L_13:
        /*0008*/ 	.byte	0x04, 0x17
        /*000a*/ 	.short	(.L_15 - .L_14)
.L_14:
        /*000c*/ 	.word	0x00000000
        /*0010*/ 	.short	0x0005
        /*0012*/ 	.short	0x0020
        /*0014*/ 	.byte	0x00, 0xf0, 0x11, 0x00


	//----- nvinfo : EIATTR_KPARAM_INFO
	.align		4
.L_15:
        /*0018*/ 	.byte	0x04, 0x17
        /*001a*/ 	.short	(.L_17 - .L_16)
.L_16:
        /*001c*/ 	.word	0x00000000
        /*0020*/ 	.short	0x0004
        /*0022*/ 	.short	0x001c
        /*0024*/ 	.byte	0x00, 0xf0, 0x11, 0x00


	//----- nvinfo : EIATTR_KPARAM_INFO
	.align		4
.L_17:
        /*0028*/ 	.byte	0x04, 0x17
        /*002a*/ 	.short	(.L_19 - .L_18)
.L_18:
        /*002c*/ 	.word	0x00000000
        /*0030*/ 	.short	0x0003
        /*0032*/ 	.short	0x0018
        /*0034*/ 	.byte	0x00, 0xf0, 0x11, 0x00


	//----- nvinfo : EIATTR_KPARAM_INFO
	.align		4
.L_19:
        /*0038*/ 	.byte	0x04, 0x17
        /*003a*/ 	.short	(.L_21 - .L_20)
.L_20:
        /*003c*/ 	.word	0x00000000
        /*0040*/ 	.short	0x0002
        /*0042*/ 	.short	0x0010
        /*0044*/ 	.byte	0x00, 0xf5, 0x21, 0x00


	//----- nvinfo : EIATTR_KPARAM_INFO
	.align		4
.L_21:
        /*0048*/ 	.byte	0x04, 0x17
        /*004a*/ 	.short	(.L_23 - .L_22)
.L_22:
        /*004c*/ 	.word	0x00000000
        /*0050*/ 	.short	0x0001
        /*0052*/ 	.short	0x0008
        /*0054*/ 	.byte	0x00, 0xf5, 0x21, 0x00


	//----- nvinfo : EIATTR_KPARAM_INFO
	.align		4
.L_23:
        /*0058*/ 	.byte	0x04, 0x17
        /*005a*/ 	.short	(.L_25 - .L_24)
.L_24:
        /*005c*/ 	.word	0x00000000
        /*0060*/ 	.short	0x0000
        /*0062*/ 	.short	0x0000
        /*0064*/ 	.byte	0x00, 0xf5, 0x21, 0x00


	//----- nvinfo : EIATTR_SPARSE_MMA_MASK
	.align		4
.L_25:
        /*0068*/ 	.byte	0x03, 0x50
        /*006a*/ 	.short	0x0000


	//----- nvinfo : EIATTR_WMMA_USED
	.align		4
        /*006c*/ 	.byte	0x01, 0x2b
	.zero		2


	//----- nvinfo : EIATTR_MAXREG_COUNT
	.align		4
        /*0070*/ 	.byte	0x03, 0x1b
        /*0072*/ 	.short	0x00ff


	//----- nvinfo : EIATTR_MERCURY_ISA_VERSION
	.align		4
        /*0074*/ 	.byte	0x03, 0x5f
        /*0076*/ 	.short	0x0101


	//----- nvinfo : EIATTR_VRC_CTA_INIT_COUNT
	.align		4
        /*0078*/ 	.byte	0x02, 0x4a
	.zero		1
	.zero		1


	//----- nvinfo : EIATTR_EXIT_INSTR_OFFSETS
	.align		4
        /*007c*/ 	.byte	0x04, 0x1c
        /*007e*/ 	.short	(.L_27 - .L_26)


	//   ....[0]....
.L_26:
        /*0080*/ 	.word	0x00000030


	//   ....[1]....
        /*0084*/ 	.word	0x000009a0


	//   ....[2]....
        /*0088*/ 	.word	0x00000af0


	//----- nvinfo : EIATTR_CBANK_PARAM_SIZE
	.align		4
.L_27:
        /*008c*/ 	.byte	0x03, 0x19
        /*008e*/ 	.short	0x0024


	//----- nvinfo : EIATTR_PARAM_CBANK
	.align		4
        /*0090*/ 	.byte	0x04, 0x0a
        /*0092*/ 	.short	(.L_29 - .L_28)
	.align		4
.L_28:
        /*0094*/ 	.word	index@(.nv.constant0._Z20gemm_warp_mma_kernelPK6__halfS1_Pfiii)
        /*0098*/ 	.short	0x0380
        /*009a*/ 	.short	0x0024


	//----- nvinfo : EIATTR_SW_WAR
	.align		4
.L_29:
        /*009c*/ 	.byte	0x04, 0x36
        /*009e*/ 	.short	(.L_31 - .L_30)
.L_30:
        /*00a0*/ 	.word	0x00000008
.L_31:


//--------------------- .nv.info._Z20gemm_warp_fma_kernelPK6__halfS1_Pfiii --------------------------
	.section	.nv.info._Z20gemm_warp_fma_kernelPK6__halfS1_Pfiii,"",@"SHT_CUDA_INFO"
	.sectionflags	@""
	.align	4


	//----- nvinfo : EIATTR_CUDA_API_VERSION
	.align		4
        /*0000*/ 	.byte	0x04, 0x37
        /*0002*/ 	.short	(.L_33 - .L_32)
.L_32:
        /*0004*/ 	.word	0x00000082


	//----- nvinfo : EIATTR_KPARAM_INFO
	.align		4
.L_33:
        /*0008*/ 	.byte	0x04, 0x17
        /*000a*/ 	.short	(.L_35 - .L_34)
.L_34:
        /*000c*/ 	.word	0x00000000
        /*0010*/ 	.short	0x0005
        /*0012*/ 	.short	0x0020
        /*0014*/ 	.byte	0x00, 0xf0, 0x11, 0x00


	//----- nvinfo : EIATTR_KPARAM_INFO
	.align		4
.L_35:
        /*0018*/ 	.byte	0x04, 0x17
        /*001a*/ 	.short	(.L_37 - .L_36)
.L_36:
        /*001c*/ 	.word	0x00000000
        /*0020*/ 	.short	0x0004
        /*0022*/ 	.short	0x001c
        /*0024*/ 	.byte	0x00, 0xf0, 0x11, 0x00


	//----- nvinfo : EIATTR_KPARAM_INFO
	.align		4
.L_37:
        /*0028*/ 	.byte	0x04, 0x17
        /*002a*/ 	.short	(.L_39 - .L_38)
.L_38:
        /*002c*/ 	.word	0x00000000
        /*0030*/ 	.short	0x0003
        /*0032*/ 	.short	0x0018
        /*0034*/ 	.byte	0x00, 0xf0, 0x11, 0x00


	//----- nvinfo : EIATTR_KPARAM_INFO
	.align		4
.L_39:
        /*0038*/ 	.byte	0x04, 0x17
        /*003a*/ 	.short	(.L_41 - .L_40)
.L_40:
        /*003c*/ 	.word	0x00000000
        /*0040*/ 	.short	0x0002
        /*0042*/ 	.short	0x0010
        /*0044*/ 	.byte	0x00, 0xf5, 0x21, 0x00


	//----- nvinfo : EIATTR_KPARAM_INFO
	.align		4
.L_41:
        /*0048*/ 	.byte	0x04, 0x17
        /*004a*/ 	.short	(.L_43 - .L_42)
.L_42:
        /*004c*/ 	.word	0x00000000
        /*0050*/ 	.short	0x0001
        /*0052*/ 	.short	0x0008
        /*0054*/ 	.byte	0x00, 0xf5, 0x21, 0x00


	//----- nvinfo : EIATTR_KPARAM_INFO
	.align		4
.L_43:
        /*0058*/ 	.byte	0x04, 0x17
        /*005a*/ 	.short	(.L_45 - .L_44)
.L_44:
        /*005c*/ 	.word	0x00000000
        /*0060*/ 	.short	0x0000
        /*0062*/ 	.short	0x0000
        /*0064*/ 	.byte	0x00, 0xf5, 0x21, 0x00


	//----- nvinfo : EIATTR_SPARSE_MMA_MASK
	.align		4
.L_45:
        /*0068*/ 	.byte	0x03, 0x50
        /*006a*/ 	.short	0x0000


	//----- nvinfo : EIATTR_MAXREG_COUNT
	.align		4
        /*006c*/ 	.byte	0x03, 0x1b
        /*006e*/ 	.short	0x00ff


	//----- nvinfo : EIATTR_MERCURY_ISA_VERSION
	.align		4
        /*0070*/ 	.byte	0x03, 0x5f
        /*0072*/ 	.short	0x0101


	//----- nvinfo : EIATTR_COOP_GROUP_MASK_REGIDS
	.align		4
        /*0074*/ 	.byte	0x04, 0x29
        /*0076*/ 	.short	(.L_47 - .L_46)


	//   ....[0]....
.L_46:
        /*0078*/ 	.word	0xffffffff


	//   ....[1]....
        /*007c*/ 	.word	0xffffffff


	//----- nvinfo : EIATTR_COOP_GROUP_INSTR_OFFSETS
	.align		4
.L_47:
        /*0080*/ 	.byte	0x04, 0x28
        /*0082*/ 	.short	(.L_49 - .L_48)


	//   ....[0]....
.L_48:
        /*0084*/ 	.word	0x000013e0


	//   ....[1]....
        /*0088*/ 	.word	0x00002640


	//----- nvinfo : EIATTR_VRC_CTA_INIT_COUNT
	.align		4
.L_49:
        /*008c*/ 	.byte	0x02, 0x4a
	.zero		1
	.zero		1


	//----- nvinfo : EIATTR_EXIT_INSTR_OFFSETS
	.align		4
        /*0090*/ 	.byte	0x04, 0x1c
        /*0092*/ 	.short	(.L_51 - .L_50)


	//   ....[0]....
.L_50:
        /*0094*/ 	.word	0x00002820


	//   ....[1]....
        /*0098*/ 	.word	0x00002980


	//   ....[2]....
        /*009c*/ 	.word	0x000029a0


	//----- nvinfo : EIATTR_CRS_STACK_SIZE
	.align		4
.L_51:
        /*00a0*/ 	.byte	0x04, 0x1e
        /*00a2*/ 	.short	(.L_53 - .L_52)
.L_52:
        /*00a4*/ 	.word	0x00000000


	//----- nvinfo : EIATTR_CBANK_PARAM_SIZE
	.align		4
.L_53:
        /*00a8*/ 	.byte	0x03, 0x19
        /*00aa*/ 	.short	0x0024


	//----- nvinfo : EIATTR_PARAM_CBANK
	.align		4
        /*00ac*/ 	.byte	0x04, 0x0a
        /*00ae*/ 	.short	(.L_55 - .L_54)
	.align		4
.L_54:
        /*00b0*/ 	.word	index@(.nv.constant0._Z20gemm_warp_fma_kernelPK6__halfS1_Pfiii)
        /*00b4*/ 	.short	0x0380
        /*00b6*/ 	.short	0x0024


	//----- nvinfo : EIATTR_SW_WAR
	.align		4
.L_55:
        /*00b8*/ 	.byte	0x04, 0x36
        /*00ba*/ 	.short	(.L_57 - .L_56)
.L_56:
        /*00bc*/ 	.word	0x00000008
.L_57:


//--------------------- .nv.callgraph             --------------------------
	.section	.nv.callgraph,"",@"SHT_CUDA_CALLGRAPH"
	.align	4
	.sectionentsize	8
	.align		4
        /*0000*/ 	.word	0x00000000
	.align		4
        /*0004*/ 	.word	0xffffffff
	.align		4
        /*0008*/ 	.word	0x00000000
	.align		4
        /*000c*/ 	.word	0xfffffffe
	.align		4
        /*0010*/ 	.word	0x00000000
	.align		4
        /*0014*/ 	.word	0xfffffffd
	.align		4
        /*0018*/ 	.word	0x00000000
	.align		4
        /*001c*/ 	.word	0xfffffffc


//--------------------- .text._Z20gemm_warp_mma_kernelPK6__halfS1_Pfiii --------------------------
	.section	.text._Z20gemm_warp_mma_kernelPK6__halfS1_Pfiii,"ax",@progbits
	.align	128
        .global         _Z20gemm_warp_mma_kernelPK6__halfS1_Pfiii
        .type           _Z20gemm_warp_mma_kernelPK6__halfS1_Pfiii,@function
        .size           _Z20gemm_warp_mma_kernelPK6__halfS1_Pfiii,(.L_x_20 - _Z20gemm_warp_mma_kernelPK6__halfS1_Pfiii)
        .other          _Z20gemm_warp_mma_kernelPK6__halfS1_Pfiii,@"STO_CUDA_ENTRY STV_DEFAULT"
_Z20gemm_warp_mma_kernelPK6__halfS1_Pfiii:
.text._Z20gemm_warp_mma_kernelPK6__halfS1_Pfiii:
[----:B------:R-:W-:Y:S01]  /*0000*/  LDC R1, c[0x0][0x37c] ;  /* 0x0000df00ff017b82 */ /* 0x000fe20000000800 */
[----:B------:R-:W0:Y:S02]  /*0010*/  S2R R0, SR_TID.X ;  /* 0x0000000000007919 */ /* 0x000e240000002100 */
[----:B0-----:R-:W-:-:S13]  /*0020*/  ISETP.GT.U32.AND P0, PT, R0, 0x1f, PT ;  /* 0x0000001f0000780c */ /* 0x001fda0003f04070 */
[----:B------:R-:W-:Y:S05]  /*0030*/  @P0 EXIT ;  /* 0x000000000000094d */ /* 0x000fea0003800000 */
[----:B------:R-:W0:Y:S01]  /*0040*/  LDCU UR15, c[0x0][0x3a0] ;  /* 0x00007400ff0f77ac */ /* 0x000e220008000800 */
[----:B------:R-:W1:Y:S01]  /*0050*/  S2UR UR5, SR_CTAID.Y ;  /* 0x00000000000579c3 */ /* 0x000e620000002600 */
[----:B------:R-:W-:Y:S02]  /*0060*/  CS2R R10, SRZ ;  /* 0x00000000000a7805 */ /* 0x000fe4000001ff00 */
[----:B------:R-:W-:Y:S02]  /*0070*/  CS2R R8, SRZ ;  /* 0x0000000000087805 */ /* 0x000fe4000001ff00 */
[----:B------:R-:W-:Y:S02]  /*0080*/  CS2R R6, SRZ ;  /* 0x0000000000067805 */ /* 0x000fe4000001ff00 */
[----:B------:R-:W-:Y:S01]  /*0090*/  CS2R R4, SRZ ;  /* 0x0000000000047805 */ /* 0x000fe2000001ff00 */
[----:B------:R-:W2:Y:S01]  /*00a0*/  LDCU.64 UR16, c[0x0][0x358] ;  /* 0x00006b00ff1077ac */ /* 0x000ea20008000a00 */
[----:B------:R-:W3:Y:S01]  /*00b0*/  S2UR UR6, SR_CTAID.X ;  /* 0x00000000000679c3 */ /* 0x000ee20000002500 */
[----:B0-----:R-:W-:-:S02]  /*00c0*/  UISETP.GE.AND UP0, UPT, UR15, 0x1, UPT ;  /* 0x000000010f00788c */ /* 0x001fc4000bf06270 */
[----:B-1----:R-:W-:Y:S02]  /*00d0*/  USHF.L.U32 UR5, UR5, 0x4, URZ ;  /* 0x0000000405057899 */ /* 0x002fe400080006ff */
[----:B---3--:R-:W-:-:S05]  /*00e0*/  USHF.L.U32 UR6, UR6, 0x4, URZ ;  /* 0x0000000406067899 */ /* 0x008fca00080006ff */
[----:B--2---:R-:W-:Y:S07]  /*00f0*/  BRA.U !UP0, `(.L_x_0) ;  /* 0x00000009081c7547 */ /* 0x004fee000b800000 */
[----:B------:R-:W-:Y:S01]  /*0100*/  UISETP.GE.U32.AND UP1, UPT, UR15, 0x31, UPT ;  /* 0x000000310f00788c */ /* 0x000fe2000bf26070 */
[----:B------:R-:W-:Y:S01]  /*0110*/  IMAD.MOV.U32 R11, RZ, RZ, RZ ;  /* 0x000000ffff0b7224 */ /* 0x000fe200078e00ff */
[----:B------:R-:W-:Y:S02]  /*0120*/  UIADD3 UR4, UPT, UPT, UR15, -0x1, URZ ;  /* 0xffffffff0f047890 */ /* 0x000fe4000fffe0ff */
[----:B------:R-:W-:Y:S02]  /*0130*/  UIMAD UR8, UR6, UR15, URZ ;  /* 0x0000000f060872a4 */ /* 0x000fe4000f8e02ff */
[----:B------:R-:W-:Y:S02]  /*0140*/  ULEA.HI UR4, UR4, 0x1, URZ, 0x1c ;  /* 0x0000000104047891 */ /* 0x000fe4000f8fe0ff */
[----:B------:R-:W-:Y:S02]  /*0150*/  UIADD3 UR9, UPT, UPT, UR15, -0x1, URZ ;  /* 0xffffffff0f097890 */ /* 0x000fe4000fffe0ff */
[----:B------:R-:W-:-:S02]  /*0160*/  ULOP3.LUT UR14, UR4, 0x3, URZ, 0xc0, !UPT ;  /* 0x00000003040e7892 */ /* 0x000fc4000f8ec0ff */
[----:B------:R-:W-:Y:S02]  /*0170*/  UIMAD UR7, UR5, UR15, URZ ;  /* 0x0000000f050772a4 */ /* 0x000fe4000f8e02ff */
[----:B------:R-:W-:Y:S01]  /*0180*/  UISETP.NE.AND UP0, UPT, UR14, URZ, UPT ;  /* 0x000000ff0e00728c */ /* 0x000fe2000bf05270 */
[----:B------:R-:W-:Y:S01]  /*0190*/  UMOV UR4, URZ ;  /* 0x000000ff00047c82 */ /* 0x000fe20008000000 */
[----:B------:R-:W-:Y:S02]  /*01a0*/  USHF.R.S32.HI UR10, URZ, 0x1f, UR8 ;  /* 0x0000001fff0a7899 */ /* 0x000fe40008011408 */
[----:B------:R-:W-:Y:S01]  /*01b0*/  ULEA.HI UR9, UR9, 0x1, URZ, 0x1c ;  /* 0x0000000109097891 */ /* 0x000fe2000f8fe0ff */
[----:B------:R-:W-:Y:S11]  /*01c0*/  BRA.U !UP1, `(.L_x_1) ;  /* 0x0000000509307547 */ /* 0x000ff6000b800000 */
[----:B------:R-:W0:Y:S01]  /*01d0*/  S2R R5, SR_LANEID ;  /* 0x0000000000057919 */ /* 0x000e220000000000 */
[----:B------:R-:W1:Y:S01]  /*01e0*/  LDCU.64 UR12, c[0x0][0x388] ;  /* 0x00007100ff0c77ac */ /* 0x000e620008000a00 */
[----:B------:R-:W-:Y:S01]  /*01f0*/  IMAD.MOV.U32 R3, RZ, RZ, RZ ;  /* 0x000000ffff037224 */ /* 0x000fe200078e00ff */
[----:B------:R-:W-:Y:S02]  /*0200*/  CS2R R10, SRZ ;  /* 0x00000000000a7805 */ /* 0x000fe4000001ff00 */
[----:B------:R-:W-:Y:S01]  /*0210*/  CS2R R8, SRZ ;  /* 0x0000000000087805 */ /* 0x000fe2000001ff00 */
[----:B------:R-:W-:Y:S01]  /*0220*/  USHF.R.U32.HI UR4, URZ, 0x1, UR15 ;  /* 0x00000001ff047899 */ /* 0x000fe2000801160f */
[----:B------:R-:W-:Y:S01]  /*0230*/  CS2R R6, SRZ ;  /* 0x0000000000067805 */ /* 0x000fe2000001ff00 */
[----:B------:R-:W-:Y:S01]  /*0240*/  ULOP3.LUT UR9, UR9, 0x1ffffffc, URZ, 0xc0, !UPT ;  /* 0x1ffffffc09097892 */ /* 0x000fe2000f8ec0ff */
[----:B------:R-:W2:Y:S03]  /*0250*/  LDCU.64 UR18, c[0x0][0x380] ;  /* 0x00007000ff1277ac */ /* 0x000ea60008000a00 */
[----:B------:R-:W-:-:S02]  /*0260*/  UIADD3 UR9, UPT, UPT, -UR9, URZ, URZ ;  /* 0x000000ff09097290 */ /* 0x000fc4000fffe1ff */
[----:B-1----:R-:W-:-:S04]  /*0270*/  ULEA UR11, UP1, UR8, UR12, 0x1 ;  /* 0x0000000c080b7291 */ /* 0x002fc8000f8208ff */
[----:B------:R-:W-:Y:S01]  /*0280*/  ULEA.HI.X UR8, UR8, UR13, UR10, 0x1, UP1 ;  /* 0x0000000d08087291 */ /* 0x000fe200088f0c0a */
[----:B0-----:R-:W-:Y:S02]  /*0290*/  LOP3.LUT R2, R5, 0x3, RZ, 0xc0, !PT ;  /* 0x0000000305027812 */ /* 0x001fe400078ec0ff */
[----:B------:R-:W-:-:S05]  /*02a0*/  SHF.R.U32.HI R5, RZ, 0x2, R5 ;  /* 0x00000002ff057819 */ /* 0x000fca0000011605 */
[----:B------:R-:W-:Y:S01]  /*02b0*/  IMAD.WIDE.U32 R2, R5, UR4, R2 ;  /* 0x0000000405027c25 */ /* 0x000fe2000f8e0002 */
[----:B------:R-:W-:Y:S01]  /*02c0*/  CS2R R4, SRZ ;  /* 0x0000000000047805 */ /* 0x000fe2000001ff00 */
[----:B------:R-:W-:-:S03]  /*02d0*/  UMOV UR4, URZ ;  /* 0x000000ff00047c82 */ /* 0x000fc60008000000 */
[C---:B------:R-:W-:Y:S01]  /*02e0*/  SHF.L.U64.HI R0, R2.reuse, 0x2, R3 ;  /* 0x0000000202007819 */ /* 0x040fe20000010203 */
[----:B--2---:R-:W-:-:S07]  /*02f0*/  IMAD.SHL.U32 R2, R2, 0x4, RZ ;  /* 0x0000000402027824 */ /* 0x004fce00078e00ff */
.L_x_2:
[----:B------:R-:W-:Y:S01]  /*0300*/  UIMAD.WIDE.U32 UR12, UR7, 0x2, UR18 ;  /* 0x00000002070c78a5 */ /* 0x000fe2000f8e0012 */
[----:B------:R-:W-:Y:S01]  /*0310*/  IADD3 R18, P1, PT, R2, UR11, RZ ;  /* 0x0000000b02127c10 */ /* 0x000fe2000ff3e0ff */
[----:B------:R-:W-:Y:S02]  /*0320*/  IMAD.U32 R27, RZ, RZ, UR15 ;  /* 0x0000000fff1b7e24 */ /* 0x000fe4000f8e00ff */
[----:B------:R-:W-:Y:S01]  /*0330*/  IMAD.U32 R29, RZ, RZ, UR15 ;  /* 0x0000000fff1d7e24 */ /* 0x000fe2000f8e00ff */
[----:B------:R-:W-:Y:S02]  /*0340*/  IADD3.X R19, PT, PT, R0, UR8, RZ, P1, !PT ;  /* 0x0000000800137c10 */ /* 0x000fe40008ffe4ff */
[----:B------:R-:W-:Y:S01]  /*0350*/  IADD3 R22, P0, PT, R2, UR12, RZ ;  /* 0x0000000c02167c10 */ /* 0x000fe2000ff1e0ff */
[----:B------:R-:W-:-:S03]  /*0360*/  IMAD.WIDE.U32 R26, R27, 0x10, R18 ;  /* 0x000000101b1a7825 */ /* 0x000fc600078e0012 */
[----:B------:R-:W-:Y:S01]  /*0370*/  IADD3.X R23, PT, PT, R0, UR13, RZ, P0, !PT ;  /* 0x0000000d00177c10 */ /* 0x000fe200087fe4ff */
[----:B------:R-:W2:Y:S02]  /*0380*/  LDG.E R20, desc[UR16][R18.64] ;  /* 0x0000001012147981 */ /* 0x000ea4000c1e1900 */
[----:B------:R-:W-:Y:S02]  /*0390*/  IMAD.WIDE.U32 R28, R29, 0x10, R22 ;  /* 0x000000101d1c7825 */ /* 0x000fe400078e0016 */
[----:B------:R-:W2:Y:S04]  /*03a0*/  LDG.E R21, desc[UR16][R18.64+0x10] ;  /* 0x0000101012157981 */ /* 0x000ea8000c1e1900 */
[----:B------:R-:W3:Y:S04]  /*03b0*/  LDG.E R16, desc[UR16][R26.64] ;  /* 0x000000101a107981 */ /* 0x000ee8000c1e1900 */
[----:B------:R-:W2:Y:S04]  /*03c0*/  LDG.E R12, desc[UR16][R22.64] ;  /* 0x00000010160c7981 */ /* 0x000ea8000c1e1900 */
[----:B------:R-:W2:Y:S04]  /*03d0*/  LDG.E R14, desc[UR16][R22.64+0x10] ;  /* 0x00001010160e7981 */ /* 0x000ea8000c1e1900 */
[----:B------:R-:W2:Y:S04]  /*03e0*/  LDG.E R13, desc[UR16][R28.64] ;  /* 0x000000101c0d7981 */ /* 0x000ea8000c1e1900 */
[----:B------:R-:W2:Y:S04]  /*03f0*/  LDG.E R15, desc[UR16][R28.64+0x10] ;  /* 0x000010101c0f7981 */ /* 0x000ea8000c1e1900 */
[----:B------:R-:W3:Y:S04]  /*0400*/  LDG.E R17, desc[UR16][R26.64+0x10] ;  /* 0x000010101a117981 */ /* 0x000ee8000c1e1900 */
[----:B------:R-:W4:Y:S04]  /*0410*/  LDG.E R24, desc[UR16][R26.64+0x40] ;  /* 0x000040101a187981 */ /* 0x000f28000c1e1900 */
[----:B------:R-:W4:Y:S01]  /*0420*/  LDG.E R25, desc[UR16][R26.64+0x50] ;  /* 0x000050101a197981 */ /* 0x000f22000c1e1900 */
[C---:B--2---:R-:W-:Y:S03]  /*0430*/  HMMA.16816.F32 R4, R12.reuse, R20, R4 ;  /* 0x000000140c04723c */ /* 0x044fe60000001804 */
[----:B------:R-:W2:Y:S04]  /*0440*/  LDG.E R20, desc[UR16][R18.64+0x20] ;  /* 0x0000201012147981 */ /* 0x000ea8000c1e1900 */
[----:B------:R-:W2:Y:S01]  /*0450*/  LDG.E R21, desc[UR16][R18.64+0x30] ;  /* 0x0000301012157981 */ /* 0x000ea2000c1e1900 */
[----:B---3--:R-:W-:Y:S03]  /*0460*/  HMMA.16816.F32 R8, R12, R16, R8 ;  /* 0x000000100c08723c */ /* 0x008fe60000001808 */
[----:B------:R-:W3:Y:S04]  /*0470*/  LDG.E R16, desc[UR16][R26.64+0x20] ;  /* 0x000020101a107981 */ /* 0x000ee8000c1e1900 */
[----:B------:R-:W2:Y:S04]  /*0480*/  LDG.E R12, desc[UR16][R22.64+0x20] ;  /* 0x00002010160c7981 */ /* 0x000ea8000c1e1900 */
[----:B------:R-:W2:Y:S04]  /*0490*/  LDG.E R14, desc[UR16][R22.64+0x30] ;  /* 0x00003010160e7981 */ /* 0x000ea8000c1e1900 */
[----:B------:R-:W2:Y:S04]  /*04a0*/  LDG.E R13, desc[UR16][R28.64+0x20] ;  /* 0x000020101c0d7981 */ /* 0x000ea8000c1e1900 */
[----:B------:R-:W2:Y:S04]  /*04b0*/  LDG.E R15, desc[UR16][R28.64+0x30] ;  /* 0x000030101c0f7981 */ /* 0x000ea8000c1e1900 */
[----:B------:R-:W3:Y:S01]  /*04c0*/  LDG.E R17, desc[UR16][R26.64+0x30] ;  /* 0x000030101a117981 */ /* 0x000ee2000c1e1900 */
[C---:B--2---:R-:W-:Y:S03]  /*04d0*/  HMMA.16816.F32 R4, R12.reuse, R20, R4 ;  /* 0x000000140c04723c */ /* 0x044fe60000001804 */
[----:B------:R-:W2:Y:S04]  /*04e0*/  LDG.E R20, desc[UR16][R18.64+0x60] ;  /* 0x0000601012147981 */ /* 0x000ea8000c1e1900 */
[----:B------:R-:W2:Y:S01]  /*04f0*/  LDG.E R21, desc[UR16][R18.64+0x70] ;  /* 0x0000701012157981 */ /* 0x000ea2000c1e1900 */
[----:B---3--:R-:W-:Y:S03]  /*0500*/  HMMA.16816.F32 R8, R12, R16, R8 ;  /* 0x000000100c08723c */ /* 0x008fe60000001808 */
[----:B------:R-:W3:Y:S04]  /*0510*/  LDG.E R16, desc[UR16][R18.64+0x40] ;  /* 0x0000401012107981 */ /* 0x000ee8000c1e1900 */
[----:B------:R-:W3:Y:S04]  /*0520*/  LDG.E R17, desc[UR16][R18.64+0x50] ;  /* 0x0000501012117981 */ /* 0x000ee8000c1e1900 */
[----:B------:R-:W3:Y:S04]  /*0530*/  LDG.E R12, desc[UR16][R22.64+0x40] ;  /* 0x00004010160c7981 */ /* 0x000ee8000c1e1900 */
[----:B------:R-:W3:Y:S04]  /*0540*/  LDG.E R14, desc[UR16][R22.64+0x50] ;  /* 0x00005010160e7981 */ /* 0x000ee8000c1e1900 */
[----:B------:R-:W3:Y:S04]  /*0550*/  LDG.E R13, desc[UR16][R28.64+0x40] ;  /* 0x000040101c0d7981 */ /* 0x000ee8000c1e1900 */
[----:B------:R-:W3:Y:S04]  /*0560*/  LDG.E R15, desc[UR16][R28.64+0x50] ;  /* 0x000050101c0f7981 */ /* 0x000ee8000c1e1900 */
[----:B------:R-:W2:Y:S04]  /*0570*/  LDG.E R18, desc[UR16][R22.64+0x70] ;  /* 0x0000701016127981 */ /* 0x000ea8000c1e1900 */
[----:B------:R-:W2:Y:S01]  /*0580*/  LDG.E R19, desc[UR16][R28.64+0x70] ;  /* 0x000070101c137981 */ /* 0x000ea2000c1e1900 */
[C---:B---3--:R-:W-:Y:S03]  /*0590*/  HMMA.16816.F32 R4, R12.reuse, R16, R4 ;  /* 0x000000100c04723c */ /* 0x048fe60000001804 */
[----:B------:R-:W2:Y:S04]  /*05a0*/  LDG.E R16, desc[UR16][R22.64+0x60] ;  /* 0x0000601016107981 */ /* 0x000ea8000c1e1900 */
[----:B------:R-:W2:Y:S04]  /*05b0*/  LDG.E R17, desc[UR16][R28.64+0x60] ;  /* 0x000060101c117981 */ /* 0x000ea8000c1e1900 */
[----:B------:R-:W3:Y:S04]  /*05c0*/  LDG.E R22, desc[UR16][R26.64+0x60] ;  /* 0x000060101a167981 */ /* 0x000ee8000c1e1900 */
[----:B------:R-:W3:Y:S01]  /*05d0*/  LDG.E R23, desc[UR16][R26.64+0x70] ;  /* 0x000070101a177981 */ /* 0x000ee2000c1e1900 */
[----:B----4-:R-:W-:Y:S01]  /*05e0*/  HMMA.16816.F32 R8, R12, R24, R8 ;  /* 0x000000180c08723c */ /* 0x010fe20000001808 */
[----:B------:R-:W-:-:S02]  /*05f0*/  UIADD3 UR11, UP1, UPT, UR11, 0x80, URZ ;  /* 0x000000800b0b7890 */ /* 0x000fc4000ff3e0ff */
[----:B------:R-:W-:Y:S02]  /*0600*/  UIADD3 UR9, UPT, UPT, UR9, 0x4, URZ ;  /* 0x0000000409097890 */ /* 0x000fe4000fffe0ff */
[----:B------:R-:W-:Y:S02]  /*0610*/  UIADD3.X UR8, UPT, UPT, URZ, UR8, URZ, UP1, !UPT ;  /* 0x00000008ff087290 */ /* 0x000fe40008ffe4ff */
[----:B------:R-:W-:Y:S02]  /*0620*/  UISETP.NE.AND UP1, UPT, UR9, URZ, UPT ;  /* 0x000000ff0900728c */ /* 0x000fe4000bf25270 */
[----:B------:R-:W-:Y:S02]  /*0630*/  UIADD3 UR4, UPT, UPT, UR4, 0x40, URZ ;  /* 0x0000004004047890 */ /* 0x000fe4000fffe0ff */
[----:B------:R-:W-:Y:S01]  /*0640*/  UIADD3 UR7, UPT, UPT, UR7, 0x40, URZ ;  /* 0x0000004007077890 */ /* 0x000fe2000fffe0ff */
[C---:B--2---:R-:W-:Y:S08]  /*0650*/  HMMA.16816.F32 R4, R16.reuse, R20, R4 ;  /* 0x000000141004723c */ /* 0x044ff00000001804 */
[----:B---3--:R-:W-:Y:S01]  /*0660*/  HMMA.16816.F32 R8, R16, R22, R8 ;  /* 0x000000161008723c */ /* 0x008fe20000001808 */
[----:B------:R-:W-:-:S04]  /*0670*/  NOP ;  /* 0x0000000000007918 */ /* 0x000fc80000000000 */
[----:B------:R-:W-:-:S15]  /*0680*/  BRA.U UP1, `(.L_x_2) ;  /* 0xfffffffd011c7547 */ /* 0x000fde000b83ffff */
.L_x_1:
[----:B------:R-:W-:Y:S05]  /*0690*/  BRA.U !UP0, `(.L_x_0) ;  /* 0x0000000108b47547 */ /* 0x000fea000b800000 */
[----:B------:R-:W0:Y:S01]  /*06a0*/  S2R R0, SR_LANEID ;  /* 0x0000000000007919 */ /* 0x000e220000000000 */
[----:B------:R-:W1:Y:S01]  /*06b0*/  LDCU.64 UR10, c[0x0][0x388] ;  /* 0x00007100ff0a77ac */ /* 0x000e620008000a00 */
[----:B------:R-:W-:Y:S01]  /*06c0*/  IMAD.MOV.U32 R3, RZ, RZ, RZ ;  /* 0x000000ffff037224 */ /* 0x000fe200078e00ff */
[----:B------:R-:W-:Y:S02]  /*06d0*/  UIMAD UR9, UR6, UR15, URZ ;  /* 0x0000000f060972a4 */ /* 0x000fe4000f8e02ff */
[----:B------:R-:W-:Y:S02]  /*06e0*/  USHF.R.U32.HI UR12, URZ, 0x1, UR15 ;  /* 0x00000001ff0c7899 */ /* 0x000fe4000801160f */
[----:B------:R-:W-:Y:S02]  /*06f0*/  USHF.R.S32.HI UR7, URZ, 0x1f, UR9 ;  /* 0x0000001fff077899 */ /* 0x000fe40008011409 */
[----:B------:R-:W-:Y:S01]  /*0700*/  UIADD3 UR9, UP0, UPT, UR9, UR4, URZ ;  /* 0x0000000409097290 */ /* 0x000fe2000ff1e0ff */
[----:B------:R-:W2:Y:S03]  /*0710*/  LDCU.64 UR18, c[0x0][0x380] ;  /* 0x00007000ff1277ac */ /* 0x000ea60008000a00 */
[----:B------:R-:W-:-:S02]  /*0720*/  UIADD3.X UR7, UPT, UPT, URZ, UR7, URZ, UP0, !UPT ;  /* 0x00000007ff077290 */ /* 0x000fc400087fe4ff */
[----:B-1----:R-:W-:Y:S02]  /*0730*/  ULEA UR8, UP0, UR9, UR10, 0x1 ;  /* 0x0000000a09087291 */ /* 0x002fe4000f8008ff */
[----:B------:R-:W-:Y:S02]  /*0740*/  UIMAD UR10, UR5, UR15, URZ ;  /* 0x0000000f050a72a4 */ /* 0x000fe4000f8e02ff */
[----:B------:R-:W-:Y:S02]  /*0750*/  ULEA.HI.X UR9, UR9, UR11, UR7, 0x1, UP0 ;  /* 0x0000000b09097291 */ /* 0x000fe400080f0c07 */
[----:B------:R-:W-:Y:S02]  /*0760*/  UIADD3 UR7, UPT, UPT, -UR14, URZ, URZ ;  /* 0x000000ff0e077290 */ /* 0x000fe4000fffe1ff */
[----:B------:R-:W-:Y:S01]  /*0770*/  UIADD3 UR4, UPT, UPT, UR10, UR4, URZ ;  /* 0x000000040a047290 */ /* 0x000fe2000fffe0ff */
[----:B0-----:R-:W-:Y:S02]  /*0780*/  LOP3.LUT R2, R0, 0x3, RZ, 0xc0, !PT ;  /* 0x0000000300027812 */ /* 0x001fe400078ec0ff */
[----:B------:R-:W-:-:S05]  /*0790*/  SHF.R.U32.HI R13, RZ, 0x2, R0 ;  /* 0x00000002ff0d7819 */ /* 0x000fca0000011600 */
[----:B------:R-:W-:-:S04]  /*07a0*/  IMAD.WIDE.U32 R2, R13, UR12, R2 ;  /* 0x0000000c0d027c25 */ /* 0x000fc8000f8e0002 */
[C---:B------:R-:W-:Y:S01]  /*07b0*/  IMAD.SHL.U32 R0, R2.reuse, 0x4, RZ ;  /* 0x0000000402007824 */ /* 0x040fe200078e00ff */
[----:B--2---:R-:W-:-:S07]  /*07c0*/  SHF.L.U64.HI R26, R2, 0x2, R3 ;  /* 0x00000002021a7819 */ /* 0x004fce0000010203 */
.L_x_3:
        /* <DEDUP_REMOVED lines=11> */
[----:B------:R-:W2:Y:S04]  /*0880*/  LDG.E R12, desc[UR16][R16.64] ;  /* 0x00000010100c7981 */ /* 0x000ea8000c1e1900 */
[----:B------:R-:W2:Y:S04]  /*0890*/  LDG.E R14, desc[UR16][R16.64+0x10] ;  /* 0x00001010100e7981 */ /* 0x000ea8000c1e1900 */
[----:B------:R-:W2:Y:S04]  /*08a0*/  LDG.E R13, desc[UR16][R18.64] ;  /* 0x00000010120d7981 */ /* 0x000ea8000c1e1900 */
[----:B------:R-:W2:Y:S04]  /*08b0*/  LDG.E R15, desc[UR16][R18.64+0x10] ;  /* 0x00001010120f7981 */ /* 0x000ea8000c1e1900 */
[----:B------:R-:W3:Y:S04]  /*08c0*/  LDG.E R24, desc[UR16][R2.64] ;  /* 0x0000001002187981 */ /* 0x000ee8000c1e1900 */
[----:B------:R-:W3:Y:S01]  /*08d0*/  LDG.E R25, desc[UR16][R2.64+0x10] ;  /* 0x0000101002197981 */ /* 0x000ee2000c1e1900 */
[----:B------:R-:W-:-:S02]  /*08e0*/  UIADD3 UR8, UP0, UPT, UR8, 0x20, URZ ;  /* 0x0000002008087890 */ /* 0x000fc4000ff1e0ff */
[----:B------:R-:W-:Y:S02]  /*08f0*/  UIADD3 UR7, UPT, UPT, UR7, 0x1, URZ ;  /* 0x0000000107077890 */ /* 0x000fe4000fffe0ff */
[----:B------:R-:W-:Y:S02]  /*0900*/  UIADD3.X UR9, UPT, UPT, URZ, UR9, URZ, UP0, !UPT ;  /* 0x00000009ff097290 */ /* 0x000fe400087fe4ff */
[----:B------:R-:W-:Y:S02]  /*0910*/  UISETP.NE.AND UP0, UPT, UR7, URZ, UPT ;  /* 0x000000ff0700728c */ /* 0x000fe4000bf05270 */
[----:B------:R-:W-:Y:S01]  /*0920*/  UIADD3 UR4, UPT, UPT, UR4, 0x10, URZ ;  /* 0x0000001004047890 */ /* 0x000fe2000fffe0ff */
[C---:B--2---:R-:W-:Y:S08]  /*0930*/  HMMA.16816.F32 R4, R12.reuse, R22, R4 ;  /* 0x000000160c04723c */ /* 0x044ff00000001804 */
[----:B---3--:R-:W-:Y:S01]  /*0940*/  HMMA.16816.F32 R8, R12, R24, R8 ;  /* 0x000000180c08723c */ /* 0x008fe20000001808 */
[----:B------:R-:W-:-:S04]  /*0950*/  NOP ;  /* 0x0000000000007918 */ /* 0x000fc80000000000 */
[----:B------:R-:W-:-:S15]  /*0960*/  BRA.U UP0, `(.L_x_3) ;  /* 0xfffffffd00987547 */ /* 0x000fde000b83ffff */
.L_x_0:
[----:B------:R-:W0:Y:S02]  /*0970*/  LDC.64 R14, c[0x0][0x398] ;  /* 0x0000e600ff0e7b82 */ /* 0x000e240000000a00 */
[----:B0-----:R-:W-:-:S04]  /*0980*/  ISETP.LE.AND P0, PT, R15, UR6, PT ;  /* 0x000000060f007c0c */ /* 0x001fc8000bf03270 */
[----:B------:R-:W-:-:S13]  /*0990*/  ISETP.LE.OR P0, PT, R14, UR5, P0 ;  /* 0x000000050e007c0c */ /* 0x000fda0008703670 */
[----:B------:R-:W-:Y:S05]  /*09a0*/  @P0 EXIT ;  /* 0x000000000000094d */ /* 0x000fea0003800000 */
[----:B------:R-:W0:Y:S01]  /*09b0*/  S2R R13, SR_LANEID ;  /* 0x00000000000d7919 */ /* 0x000e220000000000 */
[----:B------:R-:W1:Y:S01]  /*09c0*/  LDC.64 R2, c[0x0][0x390] ;  /* 0x0000e400ff027b82 */ /* 0x000e620000000a00 */
[----:B------:R-:W-:Y:S01]  /*09d0*/  IMAD R0, R15, UR5, RZ ;  /* 0x000000050f007c24 */ /* 0x000fe2000f8e02ff */
[----:B------:R-:W-:Y:S01]  /*09e0*/  USHF.R.S32.HI UR4, URZ, 0x1f, UR6 ;  /* 0x0000001fff047899 */ /* 0x000fe20008011406 */
[----:B------:R-:W-:-:S03]  /*09f0*/  SHF.R.U32.HI R15, RZ, 0x1, R15 ;  /* 0x00000001ff0f7819 */ /* 0x000fc6000001160f */
[----:B------:R-:W-:-:S04]  /*0a00*/  IADD3 R14, P0, PT, R0, UR6, RZ ;  /* 0x00000006000e7c10 */ /* 0x000fc8000ff1e0ff */
[----:B------:R-:W-:Y:S02]  /*0a10*/  LEA.HI.X.SX32 R0, R0, UR4, 0x1, P0 ;  /* 0x0000000400007c11 */ /* 0x000fe400080f0eff */
[----:B-1----:R-:W-:-:S04]  /*0a20*/  LEA R17, P0, R14, R2, 0x2 ;  /* 0x000000020e117211 */ /* 0x002fc800078010ff */
[----:B------:R-:W-:Y:S02]  /*0a30*/  LEA.HI.X R3, R14, R3, R0, 0x2, P0 ;  /* 0x000000030e037211 */ /* 0x000fe400000f1400 */
[----:B0-----:R-:W-:Y:S02]  /*0a40*/  LOP3.LUT R12, R13, 0x3, RZ, 0xc0, !PT ;  /* 0x000000030d0c7812 */ /* 0x001fe400078ec0ff */
[----:B------:R-:W-:Y:S01]  /*0a50*/  SHF.R.U32.HI R16, RZ, 0x2, R13 ;  /* 0x00000002ff107819 */ /* 0x000fe2000001160d */
[----:B------:R-:W-:-:S04]  /*0a60*/  IMAD.MOV.U32 R13, RZ, RZ, RZ ;  /* 0x000000ffff0d7224 */ /* 0x000fc800078e00ff */
[----:B------:R-:W-:-:S03]  /*0a70*/  IMAD.WIDE.U32 R12, R16, R15, R12 ;  /* 0x0000000f100c7225 */ /* 0x000fc600078e000c */
[----:B------:R-:W-:-:S04]  /*0a80*/  LEA R2, P0, R12, R17, 0x3 ;  /* 0x000000110c027211 */ /* 0x000fc800078018ff */
[----:B------:R-:W-:-:S03]  /*0a90*/  LEA.HI.X R3, R12, R3, R13, 0x3, P0 ;  /* 0x000000030c037211 */ /* 0x000fc600000f1c0d */
[----:B------:R-:W-:Y:S02]  /*0aa0*/  IMAD.WIDE.U32 R12, R15, 0x40, R2 ;  /* 0x000000400f0c7825 */ /* 0x000fe400078e0002 */
[----:B------:R-:W-:Y:S04]  /*0ab0*/  STG.E.64 desc[UR16][R2.64], R4 ;  /* 0x0000000402007986 */ /* 0x000fe8000c101b10 */
[----:B------:R-:W-:Y:S04]  /*0ac0*/  STG.E.64 desc[UR16][R12.64], R6 ;  /* 0x000000060c007986 */ /* 0x000fe8000c101b10 */
[----:B------:R-:W-:Y:S04]  /*0ad0*/  STG.E.64 desc[UR16][R2.64+0x20], R8 ;  /* 0x0000200802007986 */ /* 0x000fe8000c101b10 */
[----:B------:R-:W-:Y:S01]  /*0ae0*/  STG.E.64 desc[UR16][R12.64+0x20], R10 ;  /* 0x0000200a0c007986 */ /* 0x000fe2000c101b10 */
[----:B------:R-:W-:Y:S05]  /*0af0*/  EXIT ;  /* 0x000000000000794d */ /* 0x000fea0003800000 */
.L_x_4:
[----:B------:R-:W-:-:S00]  /*0b00*/  BRA `(.L_x_4) ;  /* 0xfffffffc00fc7947 */ /* 0x000fc0000383ffff */
[----:B------:R-:W-:-:S00]  /*0b10*/  NOP ;  /* 0x0000000000007918 */ /* 0x000fc00000000000 */
        /* <DEDUP_REMOVED lines=14> */
.L_x_20:


//--------------------- .text._Z20gemm_warp_fma_kernelPK6__halfS1_Pfiii --------------------------
	.section	.text._Z20gemm_warp_fma_kernelPK6__halfS1_Pfiii,"ax",@progbits
	.align	128
        .global         _Z20gemm_warp_fma_kernelPK6__halfS1_Pfiii
        .type           _Z20gemm_warp_fma_kernelPK6__halfS1_Pfiii,@function
        .size           _Z20gemm_warp_fma_kernelPK6__halfS1_Pfiii,(.L_x_21 - _Z20gemm_warp_fma_kernelPK6__halfS1_Pfiii)
        .other          _Z20gemm_warp_fma_kernelPK6__halfS1_Pfiii,@"STO_CUDA_ENTRY STV_DEFAULT"
_Z20gemm_warp_fma_kernelPK6__halfS1_Pfiii:
.text._Z20gemm_warp_fma_kernelPK6__halfS1_Pfiii:
[----:B------:R-:W-:Y:S01]  /*0000*/  LDC R1, c[0x0][0x37c] ;  /* 0x0000df00ff017b82 */ /* 0x000fe20000000800 */
[----:B------:R-:W0:Y:S01]  /*0010*/  S2R R17, SR_TID.X ;  /* 0x0000000000117919 */ /* 0x000e220000002100 */
[----:B------:R-:W1:Y:S01]  /*0020*/  LDCU UR4, c[0x0][0x3a0] ;  /* 0x00007400ff0477ac */ /* 0x000e620008000800 */
[----:B------:R-:W-:Y:S01]  /*0030*/  HFMA2 R0, -RZ, RZ, 0, 0 ;  /* 0x00000000ff007431 */ /* 0x000fe200000001ff */
[----:B------:R-:W-:Y:S01]  /*0040*/  CS2R R2, SRZ ;  /* 0x0000000000027805 */ /* 0x000fe2000001ff00 */
[----:B------:R-:W2:Y:S01]  /*0050*/  S2R R8, SR_CTAID.Y ;  /* 0x0000000000087919 */ /* 0x000ea20000002600 */
[----:B------:R-:W-:Y:S02]  /*0060*/  CS2R R4, SRZ ;  /* 0x0000000000047805 */ /* 0x000fe4000001ff00 */
[----:B------:R-:W-:Y:S01]  /*0070*/  CS2R R6, SRZ ;  /* 0x0000000000067805 */ /* 0x000fe2000001ff00 */
[----:B------:R-:W3:Y:S01]  /*0080*/  LDCU.64 UR8, c[0x0][0x358] ;  /* 0x00006b00ff0877ac */ /* 0x000ee20008000a00 */
[----:B------:R-:W4:Y:S01]  /*0090*/  S2R R14, SR_CTAID.X ;  /* 0x00000000000e7919 */ /* 0x000f220000002500 */
[----:B-1----:R-:W-:Y:S01]  /*00a0*/  UISETP.GE.AND UP0, UPT, UR4, 0x1, UPT ;  /* 0x000000010400788c */ /* 0x002fe2000bf06270 */
[----:B0-----:R-:W-:-:S02]  /*00b0*/  SHF.L.U32 R9, R17, 0x1, RZ ;  /* 0x0000000111097819 */ /* 0x001fc400000006ff */
[----:B------:R-:W-:Y:S01]  /*00c0*/  SHF.R.U32.HI R10, RZ, 0x1, R17 ;  /* 0x00000001ff0a7819 */ /* 0x000fe20000011611 */
[----:B--2---:R-:W-:Y:S01]  /*00d0*/  IMAD.SHL.U32 R8, R8, 0x10, RZ ;  /* 0x0000001008087824 */ /* 0x004fe200078e00ff */
[----:B------:R-:W-:Y:S02]  /*00e0*/  LOP3.LUT R11, R9, 0xe, RZ, 0xc0, !PT ;  /* 0x0000000e090b7812 */ /* 0x000fe400078ec0ff */
[----:B------:R-:W-:Y:S02]  /*00f0*/  LOP3.LUT R12, R10, 0x1fc, RZ, 0xc0, !PT ;  /* 0x000001fc0a0c7812 */ /* 0x000fe400078ec0ff */
[C---:B------:R-:W-:Y:S02]  /*0100*/  LOP3.LUT R10, R11.reuse, R8, RZ, 0xfc, !PT ;  /* 0x000000080b0a7212 */ /* 0x040fe400078efcff */
[----:B------:R-:W-:Y:S02]  /*0110*/  MOV R9, RZ ;  /* 0x000000ff00097202 */ /* 0x000fe40000000f00 */
[----:B------:R-:W-:-:S02]  /*0120*/  LOP3.LUT R11, R11, 0x1, R8, 0xfe, !PT ;  /* 0x000000010b0b7812 */ /* 0x000fc400078efe08 */
[----:B----4-:R-:W-:Y:S01]  /*0130*/  LEA R12, R14, R12, 0x4 ;  /* 0x0000000c0e0c7211 */ /* 0x010fe200078e20ff */
[----:B---3--:R-:W-:Y:S06]  /*0140*/  BRA.U !UP0, `(.L_x_5) ;  /* 0x0000002508447547 */ /* 0x008fec000b800000 */
[----:B------:R-:W0:Y:S01]  /*0150*/  S2UR UR5, SR_CgaCtaId ;  /* 0x00000000000579c3 */ /* 0x000e220000008800 */
[C---:B------:R-:W-:Y:S01]  /*0160*/  LOP3.LUT R13, R17.reuse, 0xf, RZ, 0xc0, !PT ;  /* 0x0000000f110d7812 */ /* 0x040fe200078ec0ff */
[----:B------:R-:W-:Y:S01]  /*0170*/  UMOV UR4, 0x400 ;  /* 0x0000040000047882 */ /* 0x000fe20000000000 */
[C---:B------:R-:W-:Y:S01]  /*0180*/  VIMNMX.U32 R0, PT, PT, R17.reuse, 0xe0, !PT ;  /* 0x000000e011007848 */ /* 0x040fe20007fe0000 */
[----:B------:R-:W-:Y:S01]  /*0190*/  UIADD3 UR4, UPT, UPT, UR4, 0x400, URZ ;  /* 0x0000040004047890 */ /* 0x000fe2000fffe0ff */
[C---:B------:R-:W-:Y:S01]  /*01a0*/  IADD3 R15, PT, PT, R17.reuse, 0x20, RZ ;  /* 0x00000020110f7810 */ /* 0x040fe20007ffe0ff */
[----:B------:R-:W-:Y:S01]  /*01b0*/  IMAD R13, R14, 0x10, R13 ;  /* 0x000000100e0d7824 */ /* 0x000fe200078e020d */
[C---:B------:R-:W-:Y:S01]  /*01c0*/  IADD3 R14, PT, PT, R17.reuse, 0x40, RZ ;  /* 0x00000040110e7810 */ /* 0x040fe20007ffe0ff */
[----:B------:R-:W-:Y:S01]  /*01d0*/  IMAD.SHL.U32 R18, R17, 0x4, RZ ;  /* 0x0000000411127824 */ /* 0x000fe200078e00ff */
[----:B------:R-:W-:Y:S02]  /*01e0*/  IADD3 R16, PT, PT, R0, 0x1f, -R17 ;  /* 0x0000001f00107810 */ /* 0x000fe40007ffe811 */
[----:B------:R-:W-:-:S02]  /*01f0*/  SHF.R.U32.HI R15, RZ, 0x4, R15 ;  /* 0x00000004ff0f7819 */ /* 0x000fc4000001160f */
[----:B------:R-:W-:Y:S02]  /*0200*/  SHF.R.U32.HI R17, RZ, 0x4, R14 ;  /* 0x00000004ff117819 */ /* 0x000fe4000001160e */
[----:B------:R-:W-:Y:S02]  /*0210*/  LEA.HI R20, R16, 0x1, RZ, 0x1b ;  /* 0x0000000110147811 */ /* 0x000fe400078fd8ff */
[----:B------:R-:W-:Y:S02]  /*0220*/  LOP3.LUT R18, R18, 0x3c, RZ, 0xc0, !PT ;  /* 0x0000003c12127812 */ /* 0x000fe400078ec0ff */
[C---:B------:R-:W-:Y:S01]  /*0230*/  IADD3 R16, PT, PT, R8.reuse, R17, RZ ;  /* 0x0000001108107210 */ /* 0x040fe20007ffe0ff */
[----:B------:R-:W-:Y:S01]  /*0240*/  IMAD.IADD R17, R8, 0x1, R15 ;  /* 0x0000000108117824 */ /* 0x000fe200078e020f */
[----:B------:R-:W-:Y:S02]  /*0250*/  MOV R0, RZ ;  /* 0x000000ff00007202 */ /* 0x000fe40000000f00 */
[----:B------:R-:W-:Y:S01]  /*0260*/  LOP3.LUT R20, R20, 0x3, RZ, 0xc0, !PT ;  /* 0x0000000314147812 */ /* 0x000fe200078ec0ff */
[----:B0-----:R-:W-:-:S06]  /*0270*/  ULEA UR4, UR5, UR4, 0x18 ;  /* 0x0000000405047291 */ /* 0x001fcc000f8ec0ff */
[----:B------:R-:W-:Y:S01]  /*0280*/  IADD3 R21, PT, PT, R18, UR4, RZ ;  /* 0x0000000412157c10 */ /* 0x000fe2000fffe0ff */
[----:B------:R-:W-:-:S06]  /*0290*/  UMOV UR4, URZ ;  /* 0x000000ff00047c82 */ /* 0x000fcc0008000000 */
.L_x_16:
[----:B------:R-:W0:Y:S01]  /*02a0*/  S2R R23, SR_TID.X ;  /* 0x0000000000177919 */ /* 0x000e220000002100 */
[----:B------:R-:W1:Y:S01]  /*02b0*/  LDCU UR10, c[0x0][0x398] ;  /* 0x00007300ff0a77ac */ /* 0x000e620008000800 */
[----:B------:R-:W-:Y:S01]  /*02c0*/  BSSY.RECONVERGENT B0, `(.L_x_6) ;  /* 0x00000f2000007945 */ /* 0x000fe20003800200 */
[----:B0-----:R-:W-:-:S13]  /*02d0*/  ISETP.GT.U32.AND P0, PT, R23, 0xff, PT ;  /* 0x000000ff1700780c */ /* 0x001fda0003f04070 */
[----:B-1----:R-:W-:Y:S05]  /*02e0*/  @P0 BRA `(.L_x_7) ;  /* 0x0000000c00bc0947 */ /* 0x002fea0003800000 */
[----:B------:R-:W-:Y:S01]  /*02f0*/  ISETP.NE.AND P1, PT, R20, RZ, PT ;  /* 0x000000ff1400720c */ /* 0x000fe20003f25270 */
[----:B------:R-:W-:Y:S01]  /*0300*/  BSSY.RECONVERGENT B1, `(.L_x_8) ;  /* 0x0000033000017945 */ /* 0x000fe20003800200 */
[----:B------:R-:W-:-:S11]  /*0310*/  MOV R31, R23 ;  /* 0x00000017001f7202 */ /* 0x000fd60000000f00 */
[----:B------:R-:W-:Y:S05]  /*0320*/  @!P1 BRA `(.L_x_9) ;  /* 0x0000000000c09947 */ /* 0x000fea0003800000 */
[----:B------:R-:W0:Y:S01]  /*0330*/  LDC R24, c[0x0][0x3a0] ;  /* 0x0000e800ff187b82 */ /* 0x000e220000000800 */
[----:B------:R-:W-:Y:S02]  /*0340*/  LOP3.LUT R22, R23, 0xf, RZ, 0xc0, !PT ;  /* 0x0000000f17167812 */ /* 0x000fe400078ec0ff */
[----:B------:R-:W-:-:S03]  /*0350*/  SHF.R.U32.HI R29, RZ, 0x4, R23 ;  /* 0x00000004ff1d7819 */ /* 0x000fc60000011617 */
[----:B------:R-:W-:Y:S01]  /*0360*/  VIADD R25, R22, UR4 ;  /* 0x0000000416197c36 */ /* 0x000fe20008000000 */
[----:B------:R-:W-:Y:S01]  /*0370*/  IADD3 R27, PT, PT, R8, R29, RZ ;  /* 0x0000001d081b7210 */ /* 0x000fe20007ffe0ff */
[----:B------:R-:W1:Y:S03]  /*0380*/  LDC R26, c[0x0][0x398] ;  /* 0x0000e600ff1a7b82 */ /* 0x000e660000000800 */
[----:B0-----:R-:W-:-:S04]  /*0390*/  ISETP.GE.AND P0, PT, R25, R24, PT ;  /* 0x000000181900720c */ /* 0x001fc80003f06270 */
[----:B-1----:R-:W-:-:S13]  /*03a0*/  ISETP.GE.OR P2, PT, R27, R26, P0 ;  /* 0x0000001a1b00720c */ /* 0x002fda0000746670 */
[----:B------:R-:W0:Y:S01]  /*03b0*/  @!P2 LDC.64 R18, c[0x0][0x380] ;  /* 0x0000e000ff12ab82 */ /* 0x000e220000000a00 */
[----:B------:R-:W-:-:S04]  /*03c0*/  @!P2 IMAD R27, R27, R24, R25 ;  /* 0x000000181b1ba224 */ /* 0x000fc800078e0219 */
[----:B0-----:R-:W-:-:S06]  /*03d0*/  @!P2 IMAD.WIDE.U32 R18, R27, 0x2, R18 ;  /* 0x000000021b12a825 */ /* 0x001fcc00078e0012 */
[----:B------:R-:W2:Y:S01]  /*03e0*/  @!P2 LDG.E.U16.CONSTANT R18, desc[UR8][R18.64] ;  /* 0x000000081212a981 */ /* 0x000ea2000c1e9500 */
[----:B------:R-:W-:Y:S02]  /*03f0*/  MOV R28, 0x400 ;  /* 0x00000400001c7802 */ /* 0x000fe40000000f00 */
[----:B------:R-:W-:Y:S01]  /*0400*/  IADD3 R31, PT, PT, R23, 0x20, RZ ;  /* 0x00000020171f7810 */ /* 0x000fe20007ffe0ff */
[----:B------:R-:W0:Y:S02]  /*0410*/  S2R R27, SR_CgaCtaId ;  /* 0x00000000001b7919 */ /* 0x000e240000008800 */
[----:B0-----:R-:W-:Y:S01]  /*0420*/  LEA R28, R27, R28, 0x18 ;  /* 0x0000001c1b1c7211 */ /* 0x001fe200078ec0ff */
[----:B------:R-:W-:-:S04]  /*0430*/  HFMA2 R27, -RZ, RZ, 0, 0 ;  /* 0x00000000ff1b7431 */ /* 0x000fc800000001ff */
[----:B------:R-:W-:-:S05]  /*0440*/  IMAD R29, R29, 0x40, R28 ;  /* 0x000000401d1d7824 */ /* 0x000fca00078e021c */
[----:B------:R-:W-:Y:S01]  /*0450*/  LEA R30, R22, R29, 0x2 ;  /* 0x0000001d161e7211 */ /* 0x000fe200078e10ff */
[----:B--2---:R-:W-:Y:S01]  /*0460*/  @!P2 HADD2.F32 R27, -RZ, R18.H0_H0 ;  /* 0x20000012ff1ba230 */ /* 0x004fe20000004100 */
[----:B------:R-:W-:-:S04]  /*0470*/  ISETP.NE.AND P2, PT, R20, 0x1, PT ;  /* 0x000000011400780c */ /* 0x000fc80003f45270 */
[----:B------:R0:W-:Y:S09]  /*0480*/  STS [R30], R27 ;  /* 0x0000001b1e007388 */ /* 0x0001f20000000800 */
[----:B------:R-:W-:Y:S05]  /*0490*/  @!P2 BRA `(.L_x_9) ;  /* 0x000000000064a947 */ /* 0x000fea0003800000 */
[----:B------:R-:W-:-:S13]  /*04a0*/  ISETP.GE.OR P2, PT, R17, R26, P0 ;  /* 0x0000001a1100720c */ /* 0x000fda0000746670 */
[----:B------:R-:W1:Y:S01]  /*04b0*/  @!P2 LDC.64 R18, c[0x0][0x380] ;  /* 0x0000e000ff12ab82 */ /* 0x000e620000000a00 */
[----:B0-----:R-:W-:-:S04]  /*04c0*/  @!P2 IMAD R27, R17, R24, R25 ;  /* 0x00000018111ba224 */ /* 0x001fc800078e0219 */
[----:B-1----:R-:W-:-:S06]  /*04d0*/  @!P2 IMAD.WIDE.U32 R18, R27, 0x2, R18 ;  /* 0x000000021b12a825 */ /* 0x002fcc00078e0012 */
[----:B------:R-:W2:Y:S01]  /*04e0*/  @!P2 LDG.E.U16.CONSTANT R18, desc[UR8][R18.64] ;  /* 0x000000081212a981 */ /* 0x000ea2000c1e9500 */
[----:B------:R-:W-:Y:S01]  /*04f0*/  LEA R29, R15, R28, 0x6 ;  /* 0x0000001c0f1d7211 */ /* 0x000fe200078e30ff */
[----:B------:R-:W-:Y:S02]  /*0500*/  IMAD.MOV.U32 R27, RZ, RZ, RZ ;  /* 0x000000ffff1b7224 */ /* 0x000fe400078e00ff */
[----:B------:R-:W-:Y:S01]  /*0510*/  IMAD.MOV.U32 R31, RZ, RZ, R14 ;  /* 0x000000ffff1f7224 */ /* 0x000fe200078e000e */
[----:B------:R-:W-:Y:S01]  /*0520*/  LEA R30, R22, R29, 0x2 ;  /* 0x0000001d161e7211 */ /* 0x000fe200078e10ff */
[----:B--2---:R-:W-:Y:S01]  /*0530*/  @!P2 HADD2.F32 R27, -RZ, R18.H0_H0 ;  /* 0x20000012ff1ba230 */ /* 0x004fe20000004100 */
[----:B------:R-:W-:-:S04]  /*0540*/  ISETP.NE.AND P2, PT, R20, 0x2, PT ;  /* 0x000000021400780c */ /* 0x000fc80003f45270 */
[----:B------:R1:W-:Y:S09]  /*0550*/  STS [R30], R27 ;  /* 0x0000001b1e007388 */ /* 0x0003f20000000800 */
[----:B------:R-:W-:Y:S05]  /*0560*/  @!P2 BRA `(.L_x_9) ;  /* 0x000000000030a947 */ /* 0x000fea0003800000 */
[----:B------:R-:W-:-:S13]  /*0570*/  ISETP.GE.OR P0, PT, R16, R26, P0 ;  /* 0x0000001a1000720c */ /* 0x000fda0000706670 */
[----:B------:R-:W0:Y:S01]  /*0580*/  @!P0 LDC.64 R18, c[0x0][0x380] ;  /* 0x0000e000ff128b82 */ /* 0x000e220000000a00 */
[----:B------:R-:W-:-:S04]  /*0590*/  @!P0 IMAD R25, R16, R24, R25 ;  /* 0x0000001810198224 */ /* 0x000fc800078e0219 */
[----:B0-----:R-:W-:-:S06]  /*05a0*/  @!P0 IMAD.WIDE.U32 R18, R25, 0x2, R18 ;  /* 0x0000000219128825 */ /* 0x001fcc00078e0012 */
[----:B------:R-:W2:Y:S01]  /*05b0*/  @!P0 LDG.E.U16.CONSTANT R18, desc[UR8][R18.64] ;  /* 0x0000000812128981 */ /* 0x000ea2000c1e9500 */
[----:B------:R-:W-:Y:S02]  /*05c0*/  SHF.R.U32.HI R25, RZ, 0x4, R14 ;  /* 0x00000004ff197819 */ /* 0x000fe4000001160e */
[----:B------:R-:W-:Y:S02]  /*05d0*/  MOV R24, RZ ;  /* 0x000000ff00187202 */ /* 0x000fe40000000f00 */
[----:B------:R-:W-:Y:S02]  /*05e0*/  LEA R25, R25, R28, 0x6 ;  /* 0x0000001c19197211 */ /* 0x000fe400078e30ff */
[----:B------:R-:W-:-:S03]  /*05f0*/  IADD3 R31, PT, PT, R23, 0x60, RZ ;  /* 0x00000060171f7810 */ /* 0x000fc60007ffe0ff */
[----:B------:R-:W-:Y:S02]  /*0600*/  IMAD R25, R22, 0x4, R25 ;  /* 0x0000000416197824 */ /* 0x000fe400078e0219 */
[----:B--2---:R-:W-:-:S05]  /*0610*/  @!P0 HADD2.F32 R24, -RZ, R18.H0_H0 ;  /* 0x20000012ff188230 */ /* 0x004fca0000004100 */
[----:B------:R2:W-:Y:S02]  /*0620*/  STS [R25], R24 ;  /* 0x0000001819007388 */ /* 0x0005e40000000800 */
.L_x_9:
[----:B------:R-:W-:Y:S05]  /*0630*/  BSYNC.RECONVERGENT B1 ;  /* 0x0000000000017941 */ /* 0x000fea0003800200 */
.L_x_8:
[----:B------:R-:W-:Y:S01]  /*0640*/  VIMNMX.U32 R18, PT, PT, R23, 0xe0, !PT ;  /* 0x000000e017127848 */ /* 0x000fe20007fe0000 */
[----:B------:R-:W-:Y:S03]  /*0650*/  BSSY.RECONVERGENT B1, `(.L_x_10) ;  /* 0x000004b000017945 */ /* 0x000fe60003800200 */
[----:B------:R-:W-:-:S04]  /*0660*/  IADD3 R18, PT, PT, R18, 0x1f, -R23 ;  /* 0x0000001f12127810 */ /* 0x000fc80007ffe817 */
[----:B------:R-:W-:-:S13]  /*0670*/  ISETP.GE.U32.AND P2, PT, R18, 0x60, PT ;  /* 0x000000601200780c */ /* 0x000fda0003f46070 */
[----:B------:R-:W-:Y:S05]  /*0680*/  @!P2 BRA `(.L_x_11) ;  /* 0x00000004001ca947 */ /* 0x000fea0003800000 */
[----:B------:R-:W3:Y:S01]  /*0690*/  S2UR UR6, SR_CgaCtaId ;  /* 0x00000000000679c3 */ /* 0x000ee20000008800 */
[----:B------:R-:W4:Y:S01]  /*06a0*/  LDCU UR7, c[0x0][0x3a0] ;  /* 0x00007400ff0777ac */ /* 0x000f220008000800 */
[----:B------:R-:W-:Y:S01]  /*06b0*/  VIADD R22, R31, 0x40 ;  /* 0x000000401f167836 */ /* 0x000fe20000000000 */
[----:B--2---:R-:W-:Y:S01]  /*06c0*/  LOP3.LUT R24, R23, 0xf, RZ, 0xc0, !PT ;  /* 0x0000000f17187812 */ /* 0x004fe200078ec0ff */
[----:B------:R-:W-:Y:S01]  /*06d0*/  UMOV UR5, 0x400 ;  /* 0x0000040000057882 */ /* 0x000fe20000000000 */
[C---:B------:R-:W-:Y:S02]  /*06e0*/  IADD3 R18, PT, PT, R31.reuse, 0x60, RZ ;  /* 0x000000601f127810 */ /* 0x040fe40007ffe0ff */
[----:B------:R-:W-:Y:S02]  /*06f0*/  IADD3 R23, PT, PT, R31, 0x20, RZ ;  /* 0x000000201f177810 */ /* 0x000fe40007ffe0ff */
[----:B------:R-:W-:Y:S02]  /*0700*/  SHF.R.U32.HI R33, RZ, 0x4, R31 ;  /* 0x00000004ff217819 */ /* 0x000fe4000001161f */
[----:B------:R-:W-:-:S02]  /*0710*/  SHF.R.U32.HI R19, RZ, 0x4, R18 ;  /* 0x00000004ff137819 */ /* 0x000fc40000011612 */
[----:B------:R-:W-:Y:S01]  /*0720*/  SHF.R.U32.HI R29, RZ, 0x4, R22 ;  /* 0x00000004ff1d7819 */ /* 0x000fe20000011616 */
[----:B------:R-:W-:Y:S01]  /*0730*/  IMAD.IADD R26, R8, 0x1, R33 ;  /* 0x00000001081a7824 */ /* 0x000fe200078e0221 */
[----:B01----:R-:W-:Y:S02]  /*0740*/  SHF.R.U32.HI R27, RZ, 0x4, R23 ;  /* 0x00000004ff1b7819 */ /* 0x003fe40000011617 */
[----:B------:R-:W-:Y:S02]  /*0750*/  IADD3 R32, PT, PT, R24, UR4, RZ ;  /* 0x0000000418207c10 */ /* 0x000fe4000fffe0ff */
[C---:B------:R-:W-:Y:S01]  /*0760*/  IADD3 R23, PT, PT, R8.reuse, R19, RZ ;  /* 0x0000001308177210 */ /* 0x040fe20007ffe0ff */
[----:B------:R-:W-:Y:S01]  /*0770*/  IMAD.IADD R25, R8, 0x1, R27 ;  /* 0x0000000108197824 */ /* 0x000fe200078e021b */
[----:B----4-:R-:W-:Y:S01]  /*0780*/  ISETP.GE.AND P0, PT, R32, UR7, PT ;  /* 0x0000000720007c0c */ /* 0x010fe2000bf06270 */
[----:B---3--:R-:W-:Y:S02]  /*0790*/  ULEA UR5, UR6, UR5, 0x18 ;  /* 0x0000000506057291 */ /* 0x008fe4000f8ec0ff */
[----:B------:R-:W-:-:S04]  /*07a0*/  IMAD R35, R23, UR7, R32 ;  /* 0x0000000717237c24 */ /* 0x000fc8000f8e0220 */
[----:B------:R-:W-:Y:S02]  /*07b0*/  LEA R22, R24, UR5, 0x2 ;  /* 0x0000000518167c11 */ /* 0x000fe4000f8e10ff */
[----:B------:R-:W-:Y:S02]  /*07c0*/  IADD3 R24, PT, PT, R8, R29, RZ ;  /* 0x0000001d08187210 */ /* 0x000fe40007ffe0ff */
[-C--:B------:R-:W-:Y:S01]  /*07d0*/  LEA R28, R19, R22.reuse, 0x6 ;  /* 0x00000016131c7211 */ /* 0x080fe200078e30ff */
[----:B------:R-:W-:Y:S01]  /*07e0*/  IMAD R30, R27, 0x40, R22 ;  /* 0x000000401b1e7824 */ /* 0x000fe200078e0216 */
[-C--:B------:R-:W-:Y:S01]  /*07f0*/  LEA R29, R29, R22.reuse, 0x6 ;  /* 0x000000161d1d7211 */ /* 0x080fe200078e30ff */
[--C-:B------:R-:W-:Y:S01]  /*0800*/  IMAD R27, R26, UR7, R32.reuse ;  /* 0x000000071a1b7c24 */ /* 0x100fe2000f8e0220 */
[----:B------:R-:W-:Y:S01]  /*0810*/  LEA R22, R33, R22, 0x6 ;  /* 0x0000001621167211 */ /* 0x000fe200078e30ff */
[--C-:B------:R-:W-:Y:S02]  /*0820*/  IMAD R33, R24, UR7, R32.reuse ;  /* 0x0000000718217c24 */ /* 0x100fe4000f8e0220 */
[----:B------:R-:W-:-:S07]  /*0830*/  IMAD R32, R25, UR7, R32 ;  /* 0x0000000719207c24 */ /* 0x000fce000f8e0220 */
.L_x_12:
[----:B------:R-:W-:-:S13]  /*0840*/  ISETP.GE.OR P3, PT, R26, UR10, P0 ;  /* 0x0000000a1a007c0c */ /* 0x000fda0008766670 */
[----:B------:R-:W0:Y:S01]  /*0850*/  @!P3 LDC.64 R18, c[0x0][0x380] ;  /* 0x0000e000ff12bb82 */ /* 0x000e220000000a00 */
[----:B------:R-:W-:Y:S01]  /*0860*/  ISETP.GE.OR P4, PT, R25, UR10, P0 ;  /* 0x0000000a19007c0c */ /* 0x000fe20008786670 */
[----:B0-----:R-:W-:-:S12]  /*0870*/  @!P3 IMAD.WIDE.U32 R36, R27, 0x2, R18 ;  /* 0x000000021b24b825 */ /* 0x001fd800078e0012 */
[----:B------:R-:W0:Y:S01]  /*0880*/  @!P4 LDC.64 R18, c[0x0][0x380] ;  /* 0x0000e000ff12cb82 */ /* 0x000e220000000a00 */
[----:B------:R-:W2:Y:S01]  /*0890*/  @!P3 LDG.E.U16.CONSTANT R36, desc[UR8][R36.64] ;  /* 0x000000082424b981 */ /* 0x000ea2000c1e9500 */
[----:B------:R-:W-:Y:S02]  /*08a0*/  HFMA2 R34, -RZ, RZ, 0, 0 ;  /* 0x00000000ff227431 */ /* 0x000fe400000001ff */
[----:B0-----:R-:W-:-:S06]  /*08b0*/  @!P4 IMAD.WIDE.U32 R18, R32, 0x2, R18 ;  /* 0x000000022012c825 */ /* 0x001fcc00078e0012 */
[----:B------:R-:W3:Y:S01]  /*08c0*/  @!P4 LDG.E.U16.CONSTANT R18, desc[UR8][R18.64] ;  /* 0x000000081212c981 */ /* 0x000ee2000c1e9500 */
[----:B--2---:R-:W-:Y:S01]  /*08d0*/  @!P3 HADD2.F32 R34, -RZ, R36.H0_H0 ;  /* 0x20000024ff22b230 */ /* 0x004fe20000004100 */
[----:B------:R-:W-:-:S04]  /*08e0*/  ISETP.GE.OR P3, PT, R24, UR10, P0 ;  /* 0x0000000a18007c0c */ /* 0x000fc80008766670 */
[----:B------:R0:W-:Y:S02]  /*08f0*/  STS [R22], R34 ;  /* 0x0000002216007388 */ /* 0x0001e40000000800 */
[----:B0-----:R-:W-:Y:S02]  /*0900*/  IMAD.MOV.U32 R34, RZ, RZ, RZ ;  /* 0x000000ffff227224 */ /* 0x001fe400078e00ff */
[----:B---3--:R-:W-:-:S05]  /*0910*/  @!P4 HADD2.F32 R34, -RZ, R18.H0_H0 ;  /* 0x20000012ff22c230 */ /* 0x008fca0000004100 */
[----:B------:R-:W0:Y:S01]  /*0920*/  @!P3 LDC.64 R18, c[0x0][0x380] ;  /* 0x0000e000ff12bb82 */ /* 0x000e220000000a00 */
[----:B------:R-:W-:Y:S01]  /*0930*/  ISETP.GE.OR P4, PT, R23, UR10, P0 ;  /* 0x0000000a17007c0c */ /* 0x000fe20008786670 */
[----:B0-----:R-:W-:-:S12]  /*0940*/  @!P3 IMAD.WIDE.U32 R36, R33, 0x2, R18 ;  /* 0x000000022124b825 */ /* 0x001fd800078e0012 */
[----:B------:R-:W0:Y:S01]  /*0950*/  @!P4 LDC.64 R18, c[0x0][0x380] ;  /* 0x0000e000ff12cb82 */ /* 0x000e220000000a00 */
[----:B------:R1:W2:Y:S01]  /*0960*/  @!P3 LDG.E.U16.CONSTANT R37, desc[UR8][R36.64] ;  /* 0x000000082425b981 */ /* 0x0002a2000c1e9500 */
[----:B0-----:R-:W-:-:S06]  /*0970*/  @!P4 IMAD.WIDE.U32 R18, R35, 0x2, R18 ;  /* 0x000000022312c825 */ /* 0x001fcc00078e0012 */
[----:B------:R-:W3:Y:S04]  /*0980*/  @!P4 LDG.E.U16.CONSTANT R18, desc[UR8][R18.64] ;  /* 0x000000081212c981 */ /* 0x000ee8000c1e9500 */
[----:B------:R0:W-:Y:S02]  /*0990*/  STS [R30], R34 ;  /* 0x000000221e007388 */ /* 0x0001e40000000800 */
[----:B0-----:R-:W-:Y:S01]  /*09a0*/  HFMA2 R34, -RZ, RZ, 0, 0 ;  /* 0x00000000ff227431 */ /* 0x001fe200000001ff */
[----:B-1----:R-:W-:Y:S01]  /*09b0*/  MOV R36, RZ ;  /* 0x000000ff00247202 */ /* 0x002fe20000000f00 */
[----:B------:R-:W-:Y:S01]  /*09c0*/  VIADD R24, R24, 0x8 ;  /* 0x0000000818187836 */ /* 0x000fe20000000000 */
[----:B------:R-:W-:Y:S01]  /*09d0*/  IADD3 R23, PT, PT, R23, 0x8, RZ ;  /* 0x0000000817177810 */ /* 0x000fe20007ffe0ff */
[----:B------:R-:W-:Y:S01]  /*09e0*/  VIADD R22, R22, 0x200 ;  /* 0x0000020016167836 */ /* 0x000fe20000000000 */
[----:B------:R-:W-:-:S02]  /*09f0*/  IADD3 R25, PT, PT, R25, 0x8, RZ ;  /* 0x0000000819197810 */ /* 0x000fc40007ffe0ff */
[----:B------:R-:W-:Y:S02]  /*0a00*/  IADD3 R26, PT, PT, R26, 0x8, RZ ;  /* 0x000000081a1a7810 */ /* 0x000fe40007ffe0ff */
[----:B------:R-:W-:Y:S01]  /*0a10*/  IADD3 R30, PT, PT, R30, 0x200, RZ ;  /* 0x000002001e1e7810 */ /* 0x000fe20007ffe0ff */
[----:B--2---:R-:W-:Y:S01]  /*0a20*/  @!P3 HADD2.F32 R36, -RZ, R37.H0_H0 ;  /* 0x20000025ff24b230 */ /* 0x004fe20000004100 */
[C---:B------:R-:W-:Y:S01]  /*0a30*/  ISETP.GE.U32.AND P3, PT, R31.reuse, 0x80, PT ;  /* 0x000000801f00780c */ /* 0x040fe20003f66070 */
[----:B---3--:R-:W-:Y:S02]  /*0a40*/  @!P4 HADD2.F32 R34, -RZ, R18.H0_H0 ;  /* 0x20000012ff22c230 */ /* 0x008fe40000004100 */
[----:B------:R-:W0:Y:S01]  /*0a50*/  LDC R18, c[0x0][0x3a0] ;  /* 0x0000e800ff127b82 */ /* 0x000e220000000800 */
[----:B------:R1:W-:Y:S01]  /*0a60*/  STS [R29], R36 ;  /* 0x000000241d007388 */ /* 0x0003e20000000800 */
[----:B------:R-:W-:-:S03]  /*0a70*/  IADD3 R31, PT, PT, R31, 0x80, RZ ;  /* 0x000000801f1f7810 */ /* 0x000fc60007ffe0ff */
[----:B------:R2:W-:Y:S01]  /*0a80*/  STS [R28], R34 ;  /* 0x000000221c007388 */ /* 0x0005e20000000800 */
[----:B-1----:R-:W-:Y:S01]  /*0a90*/  IADD3 R29, PT, PT, R29, 0x200, RZ ;  /* 0x000002001d1d7810 */ /* 0x002fe20007ffe0ff */
[----:B--2---:R-:W-:Y:S02]  /*0aa0*/  VIADD R28, R28, 0x200 ;  /* 0x000002001c1c7836 */ /* 0x004fe40000000000 */
[C---:B0-----:R-:W-:Y:S01]  /*0ab0*/  IMAD R35, R18.reuse, 0x8, R35 ;  /* 0x0000000812237824 */ /* 0x041fe200078e0223 */
[C---:B------:R-:W-:Y:S01]  /*0ac0*/  LEA R33, R18.reuse, R33, 0x3 ;  /* 0x0000002112217211 */ /* 0x040fe200078e18ff */
[C---:B------:R-:W-:Y:S01]  /*0ad0*/  IMAD R27, R18.reuse, 0x8, R27 ;  /* 0x00000008121b7824 */ /* 0x040fe200078e021b */
[----:B------:R-:W-:Y:S01]  /*0ae0*/  LEA R32, R18, R32, 0x3 ;  /* 0x0000002012207211 */ /* 0x000fe200078e18ff */
[----:B------:R-:W-:Y:S06]  /*0af0*/  @!P3 BRA `(.L_x_12) ;  /* 0xfffffffc0050b947 */ /* 0x000fec000383ffff */
.L_x_11:
[----:B------:R-:W-:Y:S05]  /*0b00*/  BSYNC.RECONVERGENT B1 ;  /* 0x0000000000017941 */ /* 0x000fea0003800200 */
.L_x_10:
[----:B------:R-:W3:Y:S01]  /*0b10*/  S2R R22, SR_TID.X ;  /* 0x0000000000167919 */ /* 0x000ee20000002100 */
[----:B------:R-:W-:Y:S01]  /*0b20*/  BSSY.RECONVERGENT B1, `(.L_x_13) ;  /* 0x0000035000017945 */ /* 0x000fe20003800200 */
[----:B---3--:R-:W-:-:S03]  /*0b30*/  MOV R28, R22 ;  /* 0x00000016001c7202 */ /* 0x008fc60000000f00 */
[----:B------:R-:W-:Y:S05]  /*0b40*/  @!P1 BRA `(.L_x_14) ;  /* 0x0000000000c89947 */ /* 0x000fea0003800000 */
[----:B--2---:R-:W2:Y:S01]  /*0b50*/  LDC R24, c[0x0][0x3a0] ;  /* 0x0000e800ff187b82 */ /* 0x004ea20000000800 */
[----:B------:R-:W3:Y:S01]  /*0b60*/  LDCU UR5, c[0x0][0x39c] ;  /* 0x00007380ff0577ac */ /* 0x000ee20008000800 */
[----:B01----:R-:W-:-:S04]  /*0b70*/  SHF.R.U32.HI R27, RZ, 0x4, R22 ;  /* 0x00000004ff1b7819 */ /* 0x003fc80000011616 */
[----:B------:R-:W-:Y:S02]  /*0b80*/  IADD3 R23, PT, PT, R27, UR4, RZ ;  /* 0x000000041b177c10 */ /* 0x000fe4000fffe0ff */
[----:B---3--:R-:W-:-:S04]  /*0b90*/  ISETP.GE.AND P0, PT, R13, UR5, PT ;  /* 0x000000050d007c0c */ /* 0x008fc8000bf06270 */
[----:B--2---:R-:W-:-:S13]  /*0ba0*/  ISETP.GE.OR P1, PT, R23, R24, P0 ;  /* 0x000000181700720c */ /* 0x004fda0000726670 */
[----:B------:R-:W0:Y:S01]  /*0bb0*/  @!P1 LDC.64 R18, c[0x0][0x388] ;  /* 0x0000e200ff129b82 */ /* 0x000e220000000a00 */
[----:B------:R-:W-:-:S04]  /*0bc0*/  @!P1 IMAD R23, R13, R24, R23 ;  /* 0x000000180d179224 */ /* 0x000fc800078e0217 */
[----:B0-----:R-:W-:-:S06]  /*0bd0*/  @!P1 IMAD.WIDE R18, R23, 0x2, R18 ;  /* 0x0000000217129825 */ /* 0x001fcc00078e0212 */
[----:B------:R-:W2:Y:S01]  /*0be0*/  @!P1 LDG.E.U16.CONSTANT R18, desc[UR8][R18.64] ;  /* 0x0000000812129981 */ /* 0x000ea2000c1e9500 */
[----:B------:R-:W-:Y:S01]  /*0bf0*/  MOV R23, 0x400 ;  /* 0x0000040000177802 */ /* 0x000fe20000000f00 */
[----:B------:R-:W-:Y:S01]  /*0c00*/  HFMA2 R25, -RZ, RZ, 0, 0 ;  /* 0x00000000ff197431 */ /* 0x000fe200000001ff */
[----:B------:R-:W0:Y:S03]  /*0c10*/  S2R R26, SR_CgaCtaId ;  /* 0x00000000001a7919 */ /* 0x000e260000008800 */
[----:B------:R-:W-:-:S05]  /*0c20*/  VIADD R23, R23, 0x400 ;  /* 0x0000040017177836 */ /* 0x000fca0000000000 */
[----:B0-----:R-:W-:Y:S02]  /*0c30*/  LEA R26, R26, R23, 0x18 ;  /* 0x000000171a1a7211 */ /* 0x001fe400078ec0ff */
[----:B------:R-:W-:Y:S02]  /*0c40*/  LOP3.LUT R23, R22, 0xf, RZ, 0xc0, !PT ;  /* 0x0000000f16177812 */ /* 0x000fe400078ec0ff */
[----:B------:R-:W-:-:S05]  /*0c50*/  LEA R28, R27, R26, 0x6 ;  /* 0x0000001a1b1c7211 */ /* 0x000fca00078e30ff */
[----:B------:R-:W-:Y:S01]  /*0c60*/  IMAD R30, R23, 0x4, R28 ;  /* 0x00000004171e7824 */ /* 0x000fe200078e021c */
[----:B------:R-:W-:Y:S01]  /*0c70*/  IADD3 R28, PT, PT, R22, 0x20, RZ ;  /* 0x00000020161c7810 */ /* 0x000fe20007ffe0ff */
[----:B--2---:R-:W-:Y:S01]  /*0c80*/  @!P1 HADD2.F32 R25, -RZ, R18.H0_H0 ;  /* 0x20000012ff199230 */ /* 0x004fe20000004100 */
[----:B------:R-:W-:-:S04]  /*0c90*/  ISETP.NE.AND P1, PT, R20, 0x1, PT ;  /* 0x000000011400780c */ /* 0x000fc80003f25270 */
[----:B------:R3:W-:Y:S09]  /*0ca0*/  STS [R30], R25 ;  /* 0x000000191e007388 */ /* 0x0007f20000000800 */
[----:B------:R-:W-:Y:S05]  /*0cb0*/  @!P1 BRA `(.L_x_14) ;  /* 0x00000000006c9947 */ /* 0x000fea0003800000 */
[----:B---3--:R-:W-:-:S04]  /*0cc0*/  IADD3 R25, PT, PT, R15, UR4, RZ ;  /* 0x000000040f197c10 */ /* 0x008fc8000fffe0ff */
[----:B------:R-:W-:-:S13]  /*0cd0*/  ISETP.GE.OR P1, PT, R25, R24, P0 ;  /* 0x000000181900720c */ /* 0x000fda0000726670 */
[----:B------:R-:W0:Y:S01]  /*0ce0*/  @!P1 LDC.64 R18, c[0x0][0x388] ;  /* 0x0000e200ff129b82 */ /* 0x000e220000000a00 */
[----:B------:R-:W-:-:S04]  /*0cf0*/  @!P1 IMAD R25, R13, R24, R25 ;  /* 0x000000180d199224 */ /* 0x000fc800078e0219 */
[----:B0-----:R-:W-:-:S06]  /*0d00*/  @!P1 IMAD.WIDE R18, R25, 0x2, R18 ;  /* 0x0000000219129825 */ /* 0x001fcc00078e0212 */
[----:B------:R-:W2:Y:S01]  /*0d10*/  @!P1 LDG.E.U16.CONSTANT R18, desc[UR8][R18.64] ;  /* 0x0000000812129981 */ /* 0x000ea2000c1e9500 */
[----:B------:R-:W-:Y:S01]  /*0d20*/  LEA R28, R15, R26, 0x6 ;  /* 0x0000001a0f1c7211 */ /* 0x000fe200078e30ff */
[----:B------:R-:W-:-:S03]  /*0d30*/  IMAD.MOV.U32 R25, RZ, RZ, RZ ;  /* 0x000000ffff197224 */ /* 0x000fc600078e00ff */
[----:B------:R-:W-:Y:S01]  /*0d40*/  LEA R30, R23, R28, 0x2 ;  /* 0x0000001c171e7211 */ /* 0x000fe200078e10ff */
[----:B------:R-:W-:Y:S02]  /*0d50*/  IMAD.MOV.U32 R28, RZ, RZ, R14 ;  /* 0x000000ffff1c7224 */ /* 0x000fe400078e000e */
[----:B--2---:R-:W-:Y:S01]  /*0d60*/  @!P1 HADD2.F32 R25, -RZ, R18.H0_H0 ;  /* 0x20000012ff199230 */ /* 0x004fe20000004100 */
[----:B------:R-:W-:-:S04]  /*0d70*/  ISETP.NE.AND P1, PT, R20, 0x2, PT ;  /* 0x000000021400780c */ /* 0x000fc80003f25270 */
[----:B------:R4:W-:Y:S09]  /*0d80*/  STS [R30], R25 ;  /* 0x000000191e007388 */ /* 0x0009f20000000800 */
[----:B------:R-:W-:Y:S05]  /*0d90*/  @!P1 BRA `(.L_x_14) ;  /* 0x0000000000349947 */ /* 0x000fea0003800000 */
[----:B------:R-:W-:-:S04]  /*0da0*/  SHF.R.U32.HI R27, RZ, 0x4, R14 ;  /* 0x00000004ff1b7819 */ /* 0x000fc8000001160e */
[----:B----4-:R-:W-:-:S04]  /*0db0*/  IADD3 R25, PT, PT, R27, UR4, RZ ;  /* 0x000000041b197c10 */ /* 0x010fc8000fffe0ff */
[----:B------:R-:W-:-:S13]  /*0dc0*/  ISETP.GE.OR P0, PT, R25, R24, P0 ;  /* 0x000000181900720c */ /* 0x000fda0000706670 */
[----:B------:R-:W0:Y:S01]  /*0dd0*/  @!P0 LDC.64 R18, c[0x0][0x388] ;  /* 0x0000e200ff128b82 */ /* 0x000e220000000a00 */
[----:B------:R-:W-:-:S04]  /*0de0*/  @!P0 IMAD R25, R13, R24, R25 ;  /* 0x000000180d198224 */ /* 0x000fc800078e0219 */
[----:B0-----:R-:W-:-:S06]  /*0df0*/  @!P0 IMAD.WIDE R18, R25, 0x2, R18 ;  /* 0x0000000219128825 */ /* 0x001fcc00078e0212 */
[----:B------:R-:W2:Y:S01]  /*0e00*/  @!P0 LDG.E.U16.CONSTANT R18, desc[UR8][R18.64] ;  /* 0x0000000812128981 */ /* 0x000ea2000c1e9500 */
[----:B------:R-:W-:Y:S01]  /*0e10*/  IMAD R26, R27, 0x40, R26 ;  /* 0x000000401b1a7824 */ /* 0x000fe200078e021a */
[----:B------:R-:W-:Y:S02]  /*0e20*/  MOV R24, RZ ;  /* 0x000000ff00187202 */ /* 0x000fe40000000f00 */
[----:B------:R-:W-:Y:S02]  /*0e30*/  IADD3 R28, PT, PT, R22, 0x60, RZ ;  /* 0x00000060161c7810 */ /* 0x000fe40007ffe0ff */
[----:B------:R-:W-:Y:S01]  /*0e40*/  LEA R23, R23, R26, 0x2 ;  /* 0x0000001a17177211 */ /* 0x000fe200078e10ff */
[----:B--2---:R-:W-:-:S05]  /*0e50*/  @!P0 HADD2.F32 R24, -RZ, R18.H0_H0 ;  /* 0x20000012ff188230 */ /* 0x004fca0000004100 */
[----:B------:R0:W-:Y:S02]  /*0e60*/  STS [R23], R24 ;  /* 0x0000001817007388 */ /* 0x0001e40000000800 */
.L_x_14:
[----:B------:R-:W-:Y:S05]  /*0e70*/  BSYNC.RECONVERGENT B1 ;  /* 0x0000000000017941 */ /* 0x000fea0003800200 */
.L_x_13:
[----:B------:R-:W-:Y:S05]  /*0e80*/  @!P2 BRA `(.L_x_7) ;  /* 0x0000000000d4a947 */ /* 0x000fea0003800000 */
[----:B------:R-:W5:Y:S02]  /*0e90*/  LDCU UR5, c[0x0][0x39c] ;  /* 0x00007380ff0577ac */ /* 0x000f640008000800 */
[----:B-----5:R-:W-:-:S13]  /*0ea0*/  ISETP.GE.AND P4, PT, R13, UR5, PT ;  /* 0x000000050d007c0c */ /* 0x020fda000bf86270 */
.L_x_15:
[----:B------:R-:W5:Y:S01]  /*0eb0*/  LDCU UR5, c[0x0][0x3a0] ;  /* 0x00007400ff0577ac */ /* 0x000f620008000800 */
[C---:B01-34-:R-:W-:Y:S01]  /*0ec0*/  VIADD R30, R28.reuse, 0x20 ;  /* 0x000000201c1e7836 */ /* 0x05bfe20000000000 */
[----:B------:R-:W-:Y:S01]  /*0ed0*/  SHF.R.U32.HI R32, RZ, 0x4, R28 ;  /* 0x00000004ff207819 */ /* 0x000fe2000001161c */
[C---:B------:R-:W-:Y:S01]  /*0ee0*/  VIADD R34, R28.reuse, 0x40 ;  /* 0x000000401c227836 */ /* 0x040fe20000000000 */
[----:B------:R-:W-:Y:S02]  /*0ef0*/  IADD3 R36, PT, PT, R28, 0x60, RZ ;  /* 0x000000601c247810 */ /* 0x000fe40007ffe0ff */
[----:B------:R-:W-:Y:S02]  /*0f00*/  SHF.R.U32.HI R30, RZ, 0x4, R30 ;  /* 0x00000004ff1e7819 */ /* 0x000fe4000001161e */
[----:B------:R-:W-:Y:S02]  /*0f10*/  IADD3 R18, PT, PT, R32, UR4, RZ ;  /* 0x0000000420127c10 */ /* 0x000fe4000fffe0ff */
[----:B------:R-:W-:-:S02]  /*0f20*/  IADD3 R22, PT, PT, R30, UR4, RZ ;  /* 0x000000041e167c10 */ /* 0x000fc4000fffe0ff */
[----:B------:R-:W-:Y:S02]  /*0f30*/  SHF.R.U32.HI R36, RZ, 0x4, R36 ;  /* 0x00000004ff247819 */ /* 0x000fe40000011624 */
[----:B------:R-:W-:-:S03]  /*0f40*/  SHF.R.U32.HI R34, RZ, 0x4, R34 ;  /* 0x00000004ff227819 */ /* 0x000fc60000011622 */
[----:B------:R-:W-:Y:S01]  /*0f50*/  VIADD R31, R36, UR4 ;  /* 0x00000004241f7c36 */ /* 0x000fe20008000000 */
[----:B-----5:R-:W-:Y:S02]  /*0f60*/  ISETP.GE.OR P1, PT, R22, UR5, P4 ;  /* 0x0000000516007c0c */ /* 0x020fe4000a726670 */
[----:B------:R-:W-:Y:S02]  /*0f70*/  ISETP.GE.OR P0, PT, R18, UR5, P4 ;  /* 0x0000000512007c0c */ /* 0x000fe4000a706670 */
[----:B------:R-:W-:Y:S02]  /*0f80*/  IADD3 R29, PT, PT, R34, UR4, RZ ;  /* 0x00000004221d7c10 */ /* 0x000fe4000fffe0ff */
[----:B------:R-:W-:Y:S02]  /*0f90*/  ISETP.GE.OR P3, PT, R31, UR5, P4 ;  /* 0x000000051f007c0c */ /* 0x000fe4000a766670 */
[----:B------:R-:W-:-:S05]  /*0fa0*/  ISETP.GE.OR P2, PT, R29, UR5, P4 ;  /* 0x000000051d007c0c */ /* 0x000fca000a746670 */
[----:B--2---:R-:W0:Y:S01]  /*0fb0*/  @!P1 LDC.64 R24, c[0x0][0x388] ;  /* 0x0000e200ff189b82 */ /* 0x004e220000000a00 */
[C---:B------:R-:W-:Y:S02]  /*0fc0*/  @!P1 IMAD R23, R13.reuse, UR5, R22 ;  /* 0x000000050d179c24 */ /* 0x040fe4000f8e0216 */
[----:B------:R-:W-:-:S03]  /*0fd0*/  @!P0 IMAD R19, R13, UR5, R18 ;  /* 0x000000050d138c24 */ /* 0x000fc6000f8e0212 */
[C---:B------:R-:W-:Y:S02]  /*0fe0*/  @!P3 IMAD R31, R13.reuse, UR5, R31 ;  /* 0x000000050d1fbc24 */ /* 0x040fe4000f8e021f */
[----:B------:R-:W1:Y:S01]  /*0ff0*/  @!P0 LDC.64 R26, c[0x0][0x388] ;  /* 0x0000e200ff1a8b82 */ /* 0x000e620000000a00 */
[----:B------:R-:W-:Y:S02]  /*1000*/  @!P2 IMAD R29, R13, UR5, R29 ;  /* 0x000000050d1dac24 */ /* 0x000fe4000f8e021d */
[----:B0-----:R-:W-:-:S05]  /*1010*/  @!P1 IMAD.WIDE R24, R23, 0x2, R24 ;  /* 0x0000000217189825 */ /* 0x001fca00078e0218 */
[----:B------:R-:W0:Y:S01]  /*1020*/  @!P2 LDC.64 R22, c[0x0][0x388] ;  /* 0x0000e200ff16ab82 */ /* 0x000e220000000a00 */
[----:B------:R-:W2:Y:S01]  /*1030*/  @!P1 LDG.E.U16.CONSTANT R24, desc[UR8][R24.64] ;  /* 0x0000000818189981 */ /* 0x000ea2000c1e9500 */
[----:B-1----:R-:W-:-:S06]  /*1040*/  @!P0 IMAD.WIDE R26, R19, 0x2, R26 ;  /* 0x00000002131a8825 */ /* 0x002fcc00078e021a */
[----:B------:R-:W1:Y:S01]  /*1050*/  @!P3 LDC.64 R18, c[0x0][0x388] ;  /* 0x0000e200ff12bb82 */ /* 0x000e620000000a00 */
[----:B------:R-:W3:Y:S01]  /*1060*/  @!P0 LDG.E.U16.CONSTANT R26, desc[UR8][R26.64] ;  /* 0x000000081a1a8981 */ /* 0x000ee2000c1e9500 */
[----:B0-----:R-:W-:-:S06]  /*1070*/  @!P2 IMAD.WIDE R22, R29, 0x2, R22 ;  /* 0x000000021d16a825 */ /* 0x001fcc00078e0216 */
[----:B------:R-:W4:Y:S01]  /*1080*/  @!P2 LDG.E.U16.CONSTANT R22, desc[UR8][R22.64] ;  /* 0x000000081616a981 */ /* 0x000f22000c1e9500 */
[----:B-1----:R-:W-:-:S06]  /*1090*/  @!P3 IMAD.WIDE R18, R31, 0x2, R18 ;  /* 0x000000021f12b825 */ /* 0x002fcc00078e0212 */
[----:B------:R-:W5:Y:S01]  /*10a0*/  @!P3 LDG.E.U16.CONSTANT R18, desc[UR8][R18.64] ;  /* 0x000000081212b981 */ /* 0x000f62000c1e9500 */
[----:B------:R-:W-:Y:S02]  /*10b0*/  HFMA2 R29, -RZ, RZ, 0, 0 ;  /* 0x00000000ff1d7431 */ /* 0x000fe400000001ff */
[----:B------:R-:W-:Y:S01]  /*10c0*/  HFMA2 R35, -RZ, RZ, 0, 0 ;  /* 0x00000000ff237431 */ /* 0x000fe200000001ff */
[----:B------:R-:W-:Y:S01]  /*10d0*/  MOV R31, RZ ;  /* 0x000000ff001f7202 */ /* 0x000fe20000000f00 */
[----:B------:R-:W-:Y:S01]  /*10e0*/  IMAD.MOV.U32 R33, RZ, RZ, RZ ;  /* 0x000000ffff217224 */ /* 0x000fe200078e00ff */
[-C--:B------:R-:W-:Y:S01]  /*10f0*/  LEA R32, R32, R21.reuse, 0x6 ;  /* 0x0000001520207211 */ /* 0x080fe200078e30ff */
[----:B------:R-:W-:Y:S01]  /*1100*/  IMAD R30, R30, 0x40, R21 ;  /* 0x000000401e1e7824 */ /* 0x000fe200078e0215 */
[-C--:B------:R-:W-:Y:S02]  /*1110*/  LEA R34, R34, R21.reuse, 0x6 ;  /* 0x0000001522227211 */ /* 0x080fe400078e30ff */
[----:B------:R-:W-:Y:S01]  /*1120*/  LEA R36, R36, R21, 0x6 ;  /* 0x0000001524247211 */ /* 0x000fe200078e30ff */
[----:B--2---:R-:W-:-:S02]  /*1130*/  @!P1 HADD2.F32 R31, -RZ, R24.H0_H0 ;  /* 0x20000018ff1f9230 */ /* 0x004fc40000004100 */
[----:B---3--:R-:W-:-:S05]  /*1140*/  @!P0 HADD2.F32 R29, -RZ, R26.H0_H0 ;  /* 0x2000001aff1d8230 */ /* 0x008fca0000004100 */
[----:B------:R0:W-:Y:S04]  /*1150*/  STS [R32], R29 ;  /* 0x0000001d20007388 */ /* 0x0001e80000000800 */
[----:B------:R0:W-:Y:S01]  /*1160*/  STS [R30], R31 ;  /* 0x0000001f1e007388 */ /* 0x0001e20000000800 */
[----:B----4-:R-:W-:Y:S02]  /*1170*/  @!P2 HADD2.F32 R33, -RZ, R22.H0_H0 ;  /* 0x20000016ff21a230 */ /* 0x010fe40000004100 */
[----:B-----5:R-:W-:-:S03]  /*1180*/  @!P3 HADD2.F32 R35, -RZ, R18.H0_H0 ;  /* 0x20000012ff23b230 */ /* 0x020fc60000004100 */
[----:B------:R0:W-:Y:S04]  /*1190*/  STS [R34], R33 ;  /* 0x0000002122007388 */ /* 0x0001e80000000800 */
[----:B------:R0:W-:Y:S01]  /*11a0*/  STS [R36], R35 ;  /* 0x0000002324007388 */ /* 0x0001e20000000800 */
[C---:B------:R-:W-:Y:S01]  /*11b0*/  ISETP.GE.U32.AND P0, PT, R28.reuse, 0x80, PT ;  /* 0x000000801c00780c */ /* 0x040fe20003f06070 */
[----:B------:R-:W-:-:S12]  /*11c0*/  VIADD R28, R28, 0x80 ;  /* 0x000000801c1c7836 */ /* 0x000fd80000000000 */
[----:B0-----:R-:W-:Y:S05]  /*11d0*/  @!P0 BRA `(.L_x_15) ;  /* 0xfffffffc00348947 */ /* 0x001fea000383ffff */
.L_x_7:
[----:B------:R-:W-:Y:S05]  /*11e0*/  BSYNC.RECONVERGENT B0 ;  /* 0x0000000000007941 */ /* 0x000fea0003800200 */
.L_x_6:
[----:B------:R-:W5:Y:S01]  /*11f0*/  S2R R18, SR_TID.X ;  /* 0x0000000000127919 */ /* 0x000f620000002100 */
[----:B------:R-:W5:Y:S01]  /*1200*/  S2UR UR6, SR_CgaCtaId ;  /* 0x00000000000679c3 */ /* 0x000f620000008800 */
[----:B------:R-:W2:Y:S01]  /*1210*/  LDCU UR11, c[0x0][0x39c] ;  /* 0x00007380ff0b77ac */ /* 0x000ea20008000800 */
[C---:B------:R-:W-:Y:S01]  /*1220*/  IADD3 R19, PT, PT, R12.reuse, 0x1, RZ ;  /* 0x000000010c137810 */ /* 0x040fe20007ffe0ff */
[C---:B0-----:R-:W-:Y:S01]  /*1230*/  VIADD R23, R12.reuse, 0x3 ;  /* 0x000000030c177836 */ /* 0x041fe20000000000 */
[----:B------:R-:W-:Y:S01]  /*1240*/  IADD3 R22, PT, PT, R12, 0x2, RZ ;  /* 0x000000020c167810 */ /* 0x000fe20007ffe0ff */
[----:B------:R-:W0:Y:S01]  /*1250*/  LDCU UR10, c[0x0][0x398] ;  /* 0x00007300ff0a77ac */ /* 0x000e220008000800 */
[----:B-1----:R-:W-:Y:S02]  /*1260*/  CS2R R26, SRZ ;  /* 0x00000000001a7805 */ /* 0x002fe4000001ff00 */
[----:B------:R-:W-:Y:S02]  /*1270*/  CS2R R32, SRZ ;  /* 0x0000000000207805 */ /* 0x000fe4000001ff00 */
[----:B------:R-:W-:Y:S01]  /*1280*/  MOV R31, RZ ;  /* 0x000000ff001f7202 */ /* 0x000fe20000000f00 */
[----:B------:R-:W-:Y:S01]  /*1290*/  UMOV UR5, 0x400 ;  /* 0x0000040000057882 */ /* 0x000fe20000000000 */
[----:B------:R-:W-:Y:S01]  /*12a0*/  CS2R R34, SRZ ;  /* 0x0000000000227805 */ /* 0x000fe2000001ff00 */
[----:B------:R-:W-:Y:S01]  /*12b0*/  UIADD3 UR7, UPT, UPT, UR5, 0x400, URZ ;  /* 0x0000040005077890 */ /* 0x000fe2000fffe0ff */
[----:B------:R-:W-:-:S02]  /*12c0*/  CS2R R28, SRZ ;  /* 0x00000000001c7805 */ /* 0x000fc4000001ff00 */
[----:B--234-:R-:W-:Y:S01]  /*12d0*/  CS2R R24, SRZ ;  /* 0x0000000000187805 */ /* 0x01cfe2000001ff00 */
[----:B------:R-:W-:Y:S01]  /*12e0*/  IMAD.MOV.U32 R37, RZ, RZ, RZ ;  /* 0x000000ffff257224 */ /* 0x000fe200078e00ff */
[----:B------:R-:W-:Y:S01]  /*12f0*/  UIADD3 UR4, UPT, UPT, UR4, 0x10, URZ ;  /* 0x0000001004047890 */ /* 0x000fe2000fffe0ff */
[----:B------:R-:W-:Y:S02]  /*1300*/  ISETP.GE.AND P3, PT, R19, UR11, PT ;  /* 0x0000000b13007c0c */ /* 0x000fe4000bf66270 */
[----:B------:R-:W-:Y:S02]  /*1310*/  ISETP.GE.AND P2, PT, R12, UR11, PT ;  /* 0x0000000b0c007c0c */ /* 0x000fe4000bf46270 */
[----:B0-----:R-:W-:Y:S01]  /*1320*/  ISETP.GE.AND P0, PT, R10, UR10, PT ;  /* 0x0000000a0a007c0c */ /* 0x001fe2000bf06270 */
[----:B-----5:R-:W-:Y:S01]  /*1330*/  ULEA UR5, UR6, UR5, 0x18 ;  /* 0x0000000506057291 */ /* 0x020fe2000f8ec0ff */
[----:B------:R-:W-:Y:S01]  /*1340*/  ISETP.GE.AND P1, PT, R11, UR10, PT ;  /* 0x0000000a0b007c0c */ /* 0x000fe2000bf26270 */
[----:B------:R-:W-:Y:S01]  /*1350*/  ULEA UR7, UR6, UR7, 0x18 ;  /* 0x0000000706077291 */ /* 0x000fe2000f8ec0ff */
[----:B------:R-:W-:-:S02]  /*1360*/  ISETP.GE.AND P4, PT, R22, UR11, PT ;  /* 0x0000000b16007c0c */ /* 0x000fc4000bf86270 */
[----:B------:R-:W-:Y:S02]  /*1370*/  ISETP.GE.AND P5, PT, R23, UR11, PT ;  /* 0x0000000b17007c0c */ /* 0x000fe4000bfa6270 */
[----:B------:R-:W-:Y:S02]  /*1380*/  CS2R R22, SRZ ;  /* 0x0000000000167805 */ /* 0x000fe4000001ff00 */
[----:B------:R-:W-:Y:S02]  /*1390*/  SHF.L.U32 R19, R18, 0x1, RZ ;  /* 0x0000000112137819 */ /* 0x000fe400000006ff */
[----:B------:R-:W-:Y:S02]  /*13a0*/  SHF.R.U32.HI R18, RZ, 0x1, R18 ;  /* 0x00000001ff127819 */ /* 0x000fe40000011612 */
[----:B------:R-:W-:Y:S02]  /*13b0*/  LOP3.LUT R19, R19, 0xe, RZ, 0xc0, !PT ;  /* 0x0000000e13137812 */ /* 0x000fe400078ec0ff */
[----:B------:R-:W-:-:S02]  /*13c0*/  LOP3.LUT R18, R18, 0x1fc, RZ, 0xc0, !PT ;  /* 0x000001fc12127812 */ /* 0x000fc400078ec0ff */
[----:B------:R-:W-:Y:S01]  /*13d0*/  LEA R19, R19, UR5, 0x6 ;  /* 0x0000000513137c11 */ /* 0x000fe2000f8e30ff */
[----:B------:R-:W-:Y:S01]  /*13e0*/  NOP ;  /* 0x0000000000007918 */ /* 0x000fe20000000000 */
[----:B------:R-:W-:-:S03]  /*13f0*/  LEA R18, R18, UR7, 0x2 ;  /* 0x0000000712127c11 */ /* 0x000fc6000f8e10ff */
[----:B------:R-:W-:Y:S01]  /*1400*/  @!P0 LDS R26, [R19] ;  /* 0x00000000131a8984 */ /* 0x000fe20000000800 */
[----:B------:R-:W0:Y:S03]  /*1410*/  LDCU UR5, c[0x0][0x3a0] ;  /* 0x00007400ff0577ac */ /* 0x000e260008000800 */
[----:B------:R-:W1:Y:S04]  /*1420*/  @!P2 LDS R32, [R18] ;  /* 0x000000001220a984 */ /* 0x000e680000000800 */
[----:B------:R-:W2:Y:S04]  /*1430*/  @!P1 LDS R31, [R19+0x40] ;  /* 0x00004000131f9984 */ /* 0x000ea80000000800 */
[----:B------:R-:W3:Y:S04]  /*1440*/  @!P3 LDS R34, [R18+0x4] ;  /* 0x000004001222b984 */ /* 0x000ee80000000800 */
[----:B------:R-:W4:Y:S01]  /*1450*/  @!P4 LDS R33, [R18+0x8] ;  /* 0x000008001221c984 */ /* 0x000f220000000800 */
[----:B0-----:R-:W-:-:S03]  /*1460*/  UISETP.GE.AND UP0, UPT, UR4, UR5, UPT ;  /* 0x000000050400728c */ /* 0x001fc6000bf06270 */
[----:B------:R-:W0:Y:S04]  /*1470*/  @!P5 LDS R28, [R18+0xc] ;  /* 0x00000c00121cd984 */ /* 0x000e280000000800 */
[----:B------:R-:W-:Y:S04]  /*1480*/  @!P1 LDS R22, [R19+0x44] ;  /* 0x0000440013169984 */ /* 0x000fe80000000800 */
[----:B------:R-:W5:Y:S04]  /*1490*/  @!P2 LDS R29, [R18+0x40] ;  /* 0x00004000121da984 */ /* 0x000f680000000800 */
[----:B------:R-:W5:Y:S04]  /*14a0*/  @!P0 LDS R24, [R19+0x4] ;  /* 0x0000040013188984 */ /* 0x000f680000000800 */
[----:B------:R-:W5:Y:S04]  /*14b0*/  @!P3 LDS R27, [R18+0x44] ;  /* 0x00004400121bb984 */ /* 0x000f680000000800 */
[----:B------:R-:W5:Y:S04]  /*14c0*/  @!P4 LDS R25, [R18+0x48] ;  /* 0x000048001219c984 */ /* 0x000f680000000800 */
[----:B------:R-:W5:Y:S01]  /*14d0*/  @!P5 LDS R23, [R18+0x4c] ;  /* 0x00004c001217d984 */ /* 0x000f620000000800 */
[C---:B-1----:R-:W-:Y:S01]  /*14e0*/  FFMA R30, R32.reuse, R26, R9 ;  /* 0x0000001a201e7223 */ /* 0x042fe20000000009 */
[----:B--2---:R-:W-:-:S02]  /*14f0*/  FFMA R9, R32, R31, R4 ;  /* 0x0000001f20097223 */ /* 0x004fc40000000004 */
[----:B------:R-:W-:Y:S01]  /*1500*/  @!P2 LDS R35, [R18+0x80] ;  /* 0x000080001223a984 */ /* 0x000fe20000000800 */
[CC--:B---3--:R-:W-:Y:S01]  /*1510*/  FFMA R32, R34.reuse, R26.reuse, R7 ;  /* 0x0000001a22207223 */ /* 0x0c8fe20000000007 */
[-C--:B------:R-:W-:Y:S01]  /*1520*/  FFMA R3, R34, R31.reuse, R3 ;  /* 0x0000001f22037223 */ /* 0x080fe20000000003 */
[----:B------:R-:W-:Y:S01]  /*1530*/  IMAD.MOV.U32 R34, RZ, RZ, RZ ;  /* 0x000000ffff227224 */ /* 0x000fe200078e00ff */
[----:B------:R-:W-:Y:S01]  /*1540*/  @!P2 LDS R37, [R18+0x380] ;  /* 0x000380001225a984 */ /* 0x000fe20000000800 */
[CC--:B----4-:R-:W-:Y:S01]  /*1550*/  FFMA R6, R33.reuse, R26.reuse, R6 ;  /* 0x0000001a21067223 */ /* 0x0d0fe20000000006 */
[-C--:B------:R-:W-:Y:S01]  /*1560*/  FFMA R33, R33, R31.reuse, R2 ;  /* 0x0000001f21217223 */ /* 0x080fe20000000002 */
[C---:B0-----:R-:W-:Y:S01]  /*1570*/  FFMA R26, R28.reuse, R26, R5 ;  /* 0x0000001a1c1a7223 */ /* 0x041fe20000000005 */
[----:B------:R-:W-:Y:S01]  /*1580*/  FFMA R0, R28, R31, R0 ;  /* 0x0000001f1c007223 */ /* 0x000fe20000000000 */
[----:B------:R-:W-:Y:S01]  /*1590*/  HFMA2 R31, -RZ, RZ, 0, 0 ;  /* 0x00000000ff1f7431 */ /* 0x000fe200000001ff */
[----:B------:R-:W-:Y:S01]  /*15a0*/  @!P3 LDS R34, [R18+0x104] ;  /* 0x000104001222b984 */ /* 0x000fe20000000800 */
[C---:B-----5:R-:W-:Y:S01]  /*15b0*/  FFMA R4, R29.reuse, R22, R9 ;  /* 0x000000161d047223 */ /* 0x060fe20000000009 */
[----:B------:R-:W-:Y:S01]  /*15c0*/  FFMA R2, R29, R24, R30 ;  /* 0x000000181d027223 */ /* 0x000fe2000000001e */
[----:B------:R-:W-:-:S02]  /*15d0*/  CS2R R28, SRZ ;  /* 0x00000000001c7805 */ /* 0x000fc4000001ff00 */
[----:B------:R-:W-:Y:S01]  /*15e0*/  @!P1 LDS R31, [R19+0x48] ;  /* 0x00004800131f9984 */ /* 0x000fe20000000800 */
[C---:B------:R-:W-:Y:S01]  /*15f0*/  FFMA R5, R27.reuse, R24, R32 ;  /* 0x000000181b057223 */ /* 0x040fe20000000020 */
[----:B------:R-:W-:Y:S01]  /*1600*/  FFMA R27, R27, R22, R3 ;  /* 0x000000161b1b7223 */ /* 0x000fe20000000003 */
[----:B------:R-:W-:Y:S01]  /*1610*/  HFMA2 R3, -RZ, RZ, 0, 0 ;  /* 0x00000000ff037431 */ /* 0x000fe200000001ff */
[----:B------:R-:W0:Y:S01]  /*1620*/  @!P4 LDS R28, [R18+0x88] ;  /* 0x00008800121cc984 */ /* 0x000e220000000800 */
[C---:B------:R-:W-:Y:S01]  /*1630*/  FFMA R9, R25.reuse, R24, R6 ;  /* 0x0000001819097223 */ /* 0x040fe20000000006 */
[----:B------:R-:W-:Y:S01]  /*1640*/  FFMA R25, R25, R22, R33 ;  /* 0x0000001619197223 */ /* 0x000fe20000000021 */
[----:B------:R-:W-:Y:S02]  /*1650*/  CS2R R32, SRZ ;  /* 0x0000000000207805 */ /* 0x000fe4000001ff00 */
[----:B------:R-:W-:Y:S01]  /*1660*/  CS2R R6, SRZ ;  /* 0x0000000000067805 */ /* 0x000fe2000001ff00 */
[----:B------:R-:W-:Y:S01]  /*1670*/  FFMA R24, R23, R24, R26 ;  /* 0x0000001817187223 */ /* 0x000fe2000000001a */
[----:B------:R-:W-:-:S02]  /*1680*/  IMAD.MOV.U32 R26, RZ, RZ, RZ ;  /* 0x000000ffff1a7224 */ /* 0x000fc400078e00ff */
[----:B------:R-:W-:Y:S01]  /*1690*/  FFMA R22, R23, R22, R0 ;  /* 0x0000001617167223 */ /* 0x000fe20000000000 */
[----:B------:R-:W-:Y:S01]  /*16a0*/  MOV R0, RZ ;  /* 0x000000ff00007202 */ /* 0x000fe20000000f00 */
[----:B------:R-:W-:Y:S01]  /*16b0*/  IMAD.MOV.U32 R23, RZ, RZ, RZ ;  /* 0x000000ffff177224 */ /* 0x000fe200078e00ff */
[----:B------:R-:W1:Y:S04]  /*16c0*/  @!P3 LDS R32, [R18+0x84] ;  /* 0x000084001220b984 */ /* 0x000e680000000800 */
[----:B------:R-:W2:Y:S04]  /*16d0*/  @!P0 LDS R26, [R19+0x8] ;  /* 0x00000800131a8984 */ /* 0x000ea80000000800 */
[----:B------:R-:W3:Y:S04]  /*16e0*/  @!P5 LDS R33, [R18+0x8c] ;  /* 0x00008c001221d984 */ /* 0x000ee80000000800 */
[----:B------:R-:W-:Y:S04]  /*16f0*/  @!P0 LDS R6, [R19+0xc] ;  /* 0x00000c0013068984 */ /* 0x000fe80000000800 */
[----:B------:R-:W-:Y:S04]  /*1700*/  @!P1 LDS R0, [R19+0x4c] ;  /* 0x00004c0013009984 */ /* 0x000fe80000000800 */
[----:B------:R-:W4:Y:S04]  /*1710*/  @!P2 LDS R29, [R18+0xc0] ;  /* 0x0000c000121da984 */ /* 0x000f280000000800 */
[----:B------:R-:W5:Y:S04]  /*1720*/  @!P3 LDS R23, [R18+0xc4] ;  /* 0x0000c4001217b984 */ /* 0x000f680000000800 */
[----:B------:R-:W5:Y:S01]  /*1730*/  @!P4 LDS R7, [R18+0xc8] ;  /* 0x0000c8001207c984 */ /* 0x000f620000000800 */
[----:B0-----:R-:W-:-:S03]  /*1740*/  FFMA R25, R28, R31, R25 ;  /* 0x0000001f1c197223 */ /* 0x001fc60000000019 */
[----:B------:R-:W0:Y:S01]  /*1750*/  @!P5 LDS R3, [R18+0xcc] ;  /* 0x0000cc001203d984 */ /* 0x000e220000000800 */
[CC--:B-1----:R-:W-:Y:S01]  /*1760*/  FFMA R27, R32.reuse, R31.reuse, R27 ;  /* 0x0000001f201b7223 */ /* 0x0c2fe2000000001b */
[CC--:B--2---:R-:W-:Y:S01]  /*1770*/  FFMA R2, R35.reuse, R26.reuse, R2 ;  /* 0x0000001a23027223 */ /* 0x0c4fe20000000002 */
[-C--:B------:R-:W-:Y:S01]  /*1780*/  FFMA R35, R35, R31.reuse, R4 ;  /* 0x0000001f23237223 */ /* 0x080fe20000000004 */
[-C--:B------:R-:W-:Y:S01]  /*1790*/  FFMA R30, R32, R26.reuse, R5 ;  /* 0x0000001a201e7223 */ /* 0x080fe20000000005 */
[-C--:B------:R-:W-:Y:S01]  /*17a0*/  FFMA R32, R28, R26.reuse, R9 ;  /* 0x0000001a1c207223 */ /* 0x080fe20000000009 */
[C---:B---3--:R-:W-:Y:S01]  /*17b0*/  FFMA R24, R33.reuse, R26, R24 ;  /* 0x0000001a21187223 */ /* 0x048fe20000000018 */
[----:B------:R-:W-:Y:S01]  /*17c0*/  FFMA R26, R33, R31, R22 ;  /* 0x0000001f211a7223 */ /* 0x000fe20000000016 */
[----:B------:R-:W-:Y:S02]  /*17d0*/  MOV R33, RZ ;  /* 0x000000ff00217202 */ /* 0x000fe40000000f00 */
[----:B------:R-:W-:-:S04]  /*17e0*/  MOV R31, RZ ;  /* 0x000000ff001f7202 */ /* 0x000fc80000000f00 */
[----:B------:R-:W-:Y:S01]  /*17f0*/  @!P2 LDS R33, [R18+0x100] ;  /* 0x000100001221a984 */ /* 0x000fe20000000800 */
[C---:B----4-:R-:W-:Y:S01]  /*1800*/  FFMA R2, R29.reuse, R6, R2 ;  /* 0x000000061d027223 */ /* 0x050fe20000000002 */
[----:B------:R-:W-:Y:S01]  /*1810*/  FFMA R4, R29, R0, R35 ;  /* 0x000000001d047223 */ /* 0x000fe20000000023 */
[----:B------:R-:W-:Y:S01]  /*1820*/  CS2R R28, SRZ ;  /* 0x00000000001c7805 */ /* 0x000fe2000001ff00 */
[----:B------:R-:W-:Y:S01]  /*1830*/  @!P5 LDS R31, [R18+0x10c] ;  /* 0x00010c00121fd984 */ /* 0x000fe20000000800 */
[C---:B-----5:R-:W-:Y:S01]  /*1840*/  FFMA R5, R23.reuse, R6, R30 ;  /* 0x0000000617057223 */ /* 0x060fe2000000001e */
[-C--:B------:R-:W-:Y:S01]  /*1850*/  FFMA R23, R23, R0.reuse, R27 ;  /* 0x0000000017177223 */ /* 0x080fe2000000001b */
[----:B------:R-:W-:Y:S02]  /*1860*/  HFMA2 R30, -RZ, RZ, 0, 0 ;  /* 0x00000000ff1e7431 */ /* 0x000fe400000001ff */
[----:B------:R-:W-:Y:S02]  /*1870*/  HFMA2 R27, -RZ, RZ, 0, 0 ;  /* 0x00000000ff1b7431 */ /* 0x000fe400000001ff */
[C---:B------:R-:W-:Y:S01]  /*1880*/  FFMA R22, R7.reuse, R0, R25 ;  /* 0x0000000007167223 */ /* 0x040fe20000000019 */
[----:B------:R-:W1:Y:S01]  /*1890*/  @!P0 LDS R28, [R19+0x10] ;  /* 0x00001000131c8984 */ /* 0x000e620000000800 */
[----:B------:R-:W-:Y:S01]  /*18a0*/  FFMA R9, R7, R6, R32 ;  /* 0x0000000607097223 */ /* 0x000fe20000000020 */
[----:B0-----:R-:W-:Y:S01]  /*18b0*/  FFMA R26, R3, R0, R26 ;  /* 0x00000000031a7223 */ /* 0x001fe2000000001a */
[----:B------:R-:W-:-:S02]  /*18c0*/  IMAD.MOV.U32 R0, RZ, RZ, RZ ;  /* 0x000000ffff007224 */ /* 0x000fc400078e00ff */
[----:B------:R-:W-:Y:S01]  /*18d0*/  FFMA R24, R3, R6, R24 ;  /* 0x0000000603187223 */ /* 0x000fe20000000018 */
[----:B------:R-:W0:Y:S01]  /*18e0*/  @!P1 LDS R29, [R19+0x50] ;  /* 0x00005000131d9984 */ /* 0x000e220000000800 */
[----:B------:R-:W-:Y:S02]  /*18f0*/  CS2R R6, SRZ ;  /* 0x0000000000067805 */ /* 0x000fe4000001ff00 */
[----:B------:R-:W-:Y:S01]  /*1900*/  MOV R25, RZ ;  /* 0x000000ff00197202 */ /* 0x000fe20000000f00 */
[----:B------:R-:W-:Y:S01]  /*1910*/  IMAD.MOV.U32 R3, RZ, RZ, RZ ;  /* 0x000000ffff037224 */ /* 0x000fe200078e00ff */
[----:B------:R-:W2:Y:S04]  /*1920*/  @!P4 LDS R30, [R18+0x108] ;  /* 0x00010800121ec984 */ /* 0x000ea80000000800 */
[----:B------:R-:W-:Y:S04]  /*1930*/  @!P1 LDS R0, [R19+0x54] ;  /* 0x0000540013009984 */ /* 0x000fe80000000800 */
[----:B------:R-:W3:Y:S04]  /*1940*/  @!P2 LDS R27, [R18+0x140] ;  /* 0x00014000121ba984 */ /* 0x000ee80000000800 */
[----:B------:R-:W4:Y:S04]  /*1950*/  @!P0 LDS R6, [R19+0x14] ;  /* 0x0000140013068984 */ /* 0x000f280000000800 */
[----:B------:R-:W5:Y:S04]  /*1960*/  @!P3 LDS R25, [R18+0x144] ;  /* 0x000144001219b984 */ /* 0x000f680000000800 */
[----:B------:R-:W5:Y:S04]  /*1970*/  @!P4 LDS R7, [R18+0x148] ;  /* 0x000148001207c984 */ /* 0x000f680000000800 */
[----:B------:R-:W5:Y:S01]  /*1980*/  @!P5 LDS R3, [R18+0x14c] ;  /* 0x00014c001203d984 */ /* 0x000f620000000800 */
[-C--:B-1----:R-:W-:Y:S01]  /*1990*/  FFMA R2, R33, R28.reuse, R2 ;  /* 0x0000001c21027223 */ /* 0x082fe20000000002 */
[CC--:B------:R-:W-:Y:S01]  /*19a0*/  FFMA R32, R34.reuse, R28.reuse, R5 ;  /* 0x0000001c22207223 */ /* 0x0c0fe20000000005 */
[----:B------:R-:W-:Y:S01]  /*19b0*/  FFMA R24, R31, R28, R24 ;  /* 0x0000001c1f187223 */ /* 0x000fe20000000018 */
[-C--:B0-----:R-:W-:Y:S01]  /*19c0*/  FFMA R33, R33, R29.reuse, R4 ;  /* 0x0000001d21217223 */ /* 0x081fe20000000004 */
[-C--:B------:R-:W-:Y:S01]  /*19d0*/  FFMA R23, R34, R29.reuse, R23 ;  /* 0x0000001d22177223 */ /* 0x080fe20000000017 */
[----:B------:R-:W-:Y:S01]  /*19e0*/  FFMA R26, R31, R29, R26 ;  /* 0x0000001d1f1a7223 */ /* 0x000fe2000000001a */
[----:B------:R-:W-:-:S02]  /*19f0*/  IMAD.MOV.U32 R31, RZ, RZ, RZ ;  /* 0x000000ffff1f7224 */ /* 0x000fc400078e00ff */
[C---:B--2---:R-:W-:Y:S01]  /*1a00*/  FFMA R34, R30.reuse, R28, R9 ;  /* 0x0000001c1e227223 */ /* 0x044fe20000000009 */
[----:B------:R-:W-:Y:S01]  /*1a10*/  FFMA R22, R30, R29, R22 ;  /* 0x0000001d1e167223 */ /* 0x000fe20000000016 */
[----:B------:R-:W-:Y:S02]  /*1a20*/  CS2R R28, SRZ ;  /* 0x00000000001c7805 */ /* 0x000fe4000001ff00 */
[----:B------:R-:W-:Y:S01]  /*1a30*/  MOV R30, RZ ;  /* 0x000000ff001e7202 */ /* 0x000fe20000000f00 */
[----:B------:R-:W-:Y:S01]  /*1a40*/  @!P5 LDS R31, [R18+0x18c] ;  /* 0x00018c00121fd984 */ /* 0x000fe20000000800 */
[C---:B---3--:R-:W-:Y:S01]  /*1a50*/  FFMA R4, R27.reuse, R0, R33 ;  /* 0x000000001b047223 */ /* 0x048fe20000000021 */
[----:B------:R-:W-:Y:S02]  /*1a60*/  HFMA2 R33, -RZ, RZ, 0, 0 ;  /* 0x00000000ff217431 */ /* 0x000fe400000001ff */
[----:B------:R-:W0:Y:S01]  /*1a70*/  @!P0 LDS R28, [R19+0x18] ;  /* 0x00001800131c8984 */ /* 0x000e220000000800 */
[----:B----4-:R-:W-:Y:S01]  /*1a80*/  FFMA R2, R27, R6, R2 ;  /* 0x000000061b027223 */ /* 0x010fe20000000002 */
[----:B------:R-:W-:-:S02]  /*1a90*/  MOV R27, RZ ;  /* 0x000000ff001b7202 */ /* 0x000fc40000000f00 */
[----:B------:R-:W-:Y:S01]  /*1aa0*/  @!P1 LDS R29, [R19+0x58] ;  /* 0x00005800131d9984 */ /* 0x000fe20000000800 */
[C---:B-----5:R-:W-:Y:S01]  /*1ab0*/  FFMA R5, R25.reuse, R6, R32 ;  /* 0x0000000619057223 */ /* 0x060fe20000000020 */
[----:B------:R-:W-:Y:S01]  /*1ac0*/  FFMA R25, R25, R0, R23 ;  /* 0x0000000019197223 */ /* 0x000fe20000000017 */
[----:B------:R-:W-:Y:S01]  /*1ad0*/  IMAD.MOV.U32 R23, RZ, RZ, RZ ;  /* 0x000000ffff177224 */ /* 0x000fe200078e00ff */
[----:B------:R-:W1:Y:S01]  /*1ae0*/  @!P2 LDS R33, [R18+0x180] ;  /* 0x000180001221a984 */ /* 0x000e620000000800 */
[C---:B------:R-:W-:Y:S01]  /*1af0*/  FFMA R9, R7.reuse, R6, R34 ;  /* 0x0000000607097223 */ /* 0x040fe20000000022 */
[-C--:B------:R-:W-:Y:S01]  /*1b00*/  FFMA R22, R7, R0.reuse, R22 ;  /* 0x0000000007167223 */ /* 0x080fe20000000016 */
[----:B------:R-:W-:Y:S01]  /*1b10*/  CS2R R34, SRZ ;  /* 0x0000000000227805 */ /* 0x000fe2000001ff00 */
[----:B------:R-:W-:Y:S01]  /*1b20*/  @!P4 LDS R30, [R18+0x188] ;  /* 0x00018800121ec984 */ /* 0x000fe20000000800 */
[----:B------:R-:W-:Y:S01]  /*1b30*/  FFMA R26, R3, R0, R26 ;  /* 0x00000000031a7223 */ /* 0x000fe2000000001a */
[----:B------:R-:W-:-:S02]  /*1b40*/  HFMA2 R0, -RZ, RZ, 0, 0 ;  /* 0x00000000ff007431 */ /* 0x000fc400000001ff */
[----:B------:R-:W-:Y:S01]  /*1b50*/  FFMA R24, R3, R6, R24 ;  /* 0x0000000603187223 */ /* 0x000fe20000000018 */
[----:B------:R-:W-:Y:S01]  /*1b60*/  HFMA2 R3, -RZ, RZ, 0, 0 ;  /* 0x00000000ff037431 */ /* 0x000fe200000001ff */
[----:B------:R-:W-:Y:S01]  /*1b70*/  CS2R R6, SRZ ;  /* 0x0000000000067805 */ /* 0x000fe2000001ff00 */
[----:B------:R-:W2:Y:S04]  /*1b80*/  @!P3 LDS R34, [R18+0x184] ;  /* 0x000184001222b984 */ /* 0x000ea80000000800 */
[----:B------:R-:W-:Y:S04]  /*1b90*/  @!P2 LDS R27, [R18+0x1c0] ;  /* 0x0001c000121ba984 */ /* 0x000fe80000000800 */
[----:B------:R-:W3:Y:S04]  /*1ba0*/  @!P0 LDS R6, [R19+0x1c] ;  /* 0x00001c0013068984 */ /* 0x000ee80000000800 */
[----:B------:R-:W4:Y:S04]  /*1bb0*/  @!P1 LDS R0, [R19+0x5c] ;  /* 0x00005c0013009984 */ /* 0x000f280000000800 */
[----:B------:R-:W5:Y:S04]  /*1bc0*/  @!P3 LDS R7, [R18+0x1c4] ;  /* 0x0001c4001207b984 */ /* 0x000f680000000800 */
[----:B------:R-:W5:Y:S01]  /*1bd0*/  @!P4 LDS R23, [R18+0x1c8] ;  /* 0x0001c8001217c984 */ /* 0x000f620000000800 */
[----:B0-----:R-:W-:-:S03]  /*1be0*/  FFMA R24, R31, R28, R24 ;  /* 0x0000001c1f187223 */ /* 0x001fc60000000018 */
[----:B------:R-:W0:Y:S04]  /*1bf0*/  @!P5 LDS R3, [R18+0x1cc] ;  /* 0x0001cc001203d984 */ /* 0x000e280000000800 */
[----:B------:R-:W-:Y:S01]  /*1c00*/  @!P2 LDS R35, [R18+0x200] ;  /* 0x000200001223a984 */ /* 0x000fe20000000800 */
[CC--:B-1----:R-:W-:Y:S01]  /*1c10*/  FFMA R2, R33.reuse, R28.reuse, R2 ;  /* 0x0000001c21027223 */ /* 0x0c2fe20000000002 */
[-C--:B------:R-:W-:Y:S01]  /*1c20*/  FFMA R33, R33, R29.reuse, R4 ;  /* 0x0000001d21217223 */ /* 0x080fe20000000004 */
[CC--:B--2---:R-:W-:Y:S01]  /*1c30*/  FFMA R32, R34.reuse, R28.reuse, R5 ;  /* 0x0000001c22207223 */ /* 0x0c4fe20000000005 */
[-C--:B------:R-:W-:Y:S01]  /*1c40*/  FFMA R25, R34, R29.reuse, R25 ;  /* 0x0000001d22197223 */ /* 0x080fe20000000019 */
[C---:B------:R-:W-:Y:S01]  /*1c50*/  FFMA R34, R30.reuse, R28, R9 ;  /* 0x0000001c1e227223 */ /* 0x040fe20000000009 */
[-C--:B------:R-:W-:Y:S01]  /*1c60*/  FFMA R30, R30, R29.reuse, R22 ;  /* 0x0000001d1e1e7223 */ /* 0x080fe20000000016 */
[----:B------:R-:W-:Y:S01]  /*1c70*/  FFMA R22, R31, R29, R26 ;  /* 0x0000001d1f167223 */ /* 0x000fe2000000001a */
[----:B------:R-:W-:Y:S01]  /*1c80*/  CS2R R28, SRZ ;  /* 0x00000000001c7805 */ /* 0x000fe2000001ff00 */
[----:B------:R-:W-:-:S02]  /*1c90*/  IMAD.MOV.U32 R26, RZ, RZ, RZ ;  /* 0x000000ffff1a7224 */ /* 0x000fc400078e00ff */
[----:B---3--:R-:W-:-:S03]  /*1ca0*/  FFMA R2, R27, R6, R2 ;  /* 0x000000061b027223 */ /* 0x008fc60000000002 */
[----:B------:R-:W1:Y:S01]  /*1cb0*/  @!P0 LDS R28, [R19+0x20] ;  /* 0x00002000131c8984 */ /* 0x000e620000000800 */
[----:B----4-:R-:W-:Y:S01]  /*1cc0*/  FFMA R4, R27, R0, R33 ;  /* 0x000000001b047223 */ /* 0x010fe20000000021 */
[----:B------:R-:W-:Y:S02]  /*1cd0*/  MOV R33, RZ ;  /* 0x000000ff00217202 */ /* 0x000fe40000000f00 */
[----:B------:R-:W-:Y:S01]  /*1ce0*/  @!P2 LDS R26, [R18+0x240] ;  /* 0x00024000121aa984 */ /* 0x000fe20000000800 */
[C---:B-----5:R-:W-:Y:S01]  /*1cf0*/  FFMA R5, R7.reuse, R6, R32 ;  /* 0x0000000607057223 */ /* 0x060fe20000000020 */
[----:B------:R-:W-:Y:S01]  /*1d00*/  FFMA R9, R7, R0, R25 ;  /* 0x0000000007097223 */ /* 0x000fe20000000019 */
[----:B------:R-:W-:Y:S01]  /*1d10*/  MOV R32, RZ ;  /* 0x000000ff00207202 */ /* 0x000fe20000000f00 */
[----:B------:R-:W-:Y:S01]  /*1d20*/  @!P0 LDS R33, [R19+0x24] ;  /* 0x0000240013218984 */ /* 0x000fe20000000800 */
[----:B------:R-:W-:Y:S01]  /*1d30*/  FFMA R7, R23, R6, R34 ;  /* 0x0000000617077223 */ /* 0x000fe20000000022 */
[----:B------:R-:W-:-:S02]  /*1d40*/  HFMA2 R34, -RZ, RZ, 0, 0 ;  /* 0x00000000ff227431 */ /* 0x000fc400000001ff */
[----:B------:R-:W-:Y:S01]  /*1d50*/  FFMA R23, R23, R0, R30 ;  /* 0x0000000017177223 */ /* 0x000fe2000000001e */
[----:B------:R-:W-:Y:S02]  /*1d60*/  IMAD.MOV.U32 R30, RZ, RZ, RZ ;  /* 0x000000ffff1e7224 */ /* 0x000fe400078e00ff */
[C---:B0-----:R-:W-:Y:S01]  /*1d70*/  FFMA R27, R3.reuse, R6, R24 ;  /* 0x00000006031b7223 */ /* 0x041fe20000000018 */
[----:B------:R-:W-:Y:S01]  /*1d80*/  CS2R R24, SRZ ;  /* 0x0000000000187805 */ /* 0x000fe2000001ff00 */
[----:B------:R-:W-:Y:S01]  /*1d90*/  HFMA2 R6, -RZ, RZ, 0, 0 ;  /* 0x00000000ff067431 */ /* 0x000fe200000001ff */
[----:B------:R-:W0:Y:S01]  /*1da0*/  @!P3 LDS R32, [R18+0x204] ;  /* 0x000204001220b984 */ /* 0x000e220000000800 */
[----:B------:R-:W-:Y:S01]  /*1db0*/  FFMA R0, R3, R0, R22 ;  /* 0x0000000003007223 */ /* 0x000fe20000000016 */
[----:B------:R-:W-:Y:S02]  /*1dc0*/  MOV R22, RZ ;  /* 0x000000ff00167202 */ /* 0x000fe40000000f00 */
[----:B------:R-:W2:Y:S04]  /*1dd0*/  @!P1 LDS R25, [R19+0x60] ;  /* 0x0000600013199984 */ /* 0x000ea80000000800 */
[----:B------:R-:W3:Y:S04]  /*1de0*/  @!P5 LDS R34, [R18+0x20c] ;  /* 0x00020c001222d984 */ /* 0x000ee80000000800 */
[----:B------:R-:W4:Y:S04]  /*1df0*/  @!P4 LDS R30, [R18+0x208] ;  /* 0x00020800121ec984 */ /* 0x000f280000000800 */
[----:B------:R-:W5:Y:S04]  /*1e00*/  @!P3 LDS R24, [R18+0x244] ;  /* 0x000244001218b984 */ /* 0x000f680000000800 */
[----:B------:R-:W5:Y:S04]  /*1e10*/  @!P1 LDS R29, [R19+0x64] ;  /* 0x00006400131d9984 */ /* 0x000f680000000800 */
[----:B------:R-:W5:Y:S01]  /*1e20*/  @!P4 LDS R6, [R18+0x248] ;  /* 0x000248001206c984 */ /* 0x000f620000000800 */
[----:B-1----:R-:W-:Y:S01]  /*1e30*/  FFMA R31, R35, R28, R2 ;  /* 0x0000001c231f7223 */ /* 0x002fe20000000002 */
[----:B------:R-:W-:-:S02]  /*1e40*/  MOV R2, RZ ;  /* 0x000000ff00027202 */ /* 0x000fc40000000f00 */
[----:B------:R-:W1:Y:S04]  /*1e50*/  @!P5 LDS R22, [R18+0x24c] ;  /* 0x00024c001216d984 */ /* 0x000e680000000800 */
[----:B------:R-:W-:Y:S01]  /*1e60*/  @!P1 LDS R2, [R19+0x6c] ;  /* 0x00006c0013029984 */ /* 0x000fe20000000800 */
[CC--:B0-----:R-:W-:Y:S01]  /*1e70*/  FFMA R5, R32.reuse, R28.reuse, R5 ;  /* 0x0000001c20057223 */ /* 0x0c1fe20000000005 */
[-C--:B--2---:R-:W-:Y:S01]  /*1e80*/  FFMA R9, R32, R25.reuse, R9 ;  /* 0x0000001920097223 */ /* 0x084fe20000000009 */
[----:B------:R-:W-:Y:S02]  /*1e90*/  HFMA2 R32, -RZ, RZ, 0, 0 ;  /* 0x00000000ff207431 */ /* 0x000fe400000001ff */
[----:B------:R-:W-:Y:S01]  /*1ea0*/  FFMA R4, R35, R25, R4 ;  /* 0x0000001923047223 */ /* 0x000fe20000000004 */
[-C--:B---3--:R-:W-:Y:S01]  /*1eb0*/  FFMA R3, R34, R28.reuse, R27 ;  /* 0x0000001c22037223 */ /* 0x088fe2000000001b */
[----:B------:R-:W-:Y:S01]  /*1ec0*/  FFMA R27, R26, R33, R31 ;  /* 0x000000211a1b7223 */ /* 0x000fe2000000001f */
[-C--:B------:R-:W-:Y:S01]  /*1ed0*/  FFMA R34, R34, R25.reuse, R0 ;  /* 0x0000001922227223 */ /* 0x080fe20000000000 */
[----:B------:R-:W-:Y:S01]  /*1ee0*/  MOV R0, RZ ;  /* 0x000000ff00007202 */ /* 0x000fe20000000f00 */
[C---:B----4-:R-:W-:Y:S01]  /*1ef0*/  FFMA R7, R30.reuse, R28, R7 ;  /* 0x0000001c1e077223 */ /* 0x050fe20000000007 */
[----:B------:R-:W-:Y:S01]  /*1f00*/  FFMA R23, R30, R25, R23 ;  /* 0x000000191e177223 */ /* 0x000fe20000000017 */
[----:B------:R-:W-:Y:S01]  /*1f10*/  CS2R R30, SRZ ;  /* 0x00000000001e7805 */ /* 0x000fe2000001ff00 */
[----:B------:R-:W-:Y:S01]  /*1f20*/  @!P2 LDS R32, [R18+0x280] ;  /* 0x000280001220a984 */ /* 0x000fe20000000800 */
[----:B-----5:R-:W-:Y:S01]  /*1f30*/  FFMA R35, R24, R33, R5 ;  /* 0x0000002118237223 */ /* 0x020fe20000000005 */
[----:B------:R-:W-:-:S02]  /*1f40*/  HFMA2 R25, -RZ, RZ, 0, 0 ;  /* 0x00000000ff197431 */ /* 0x000fc400000001ff */
[----:B------:R-:W-:Y:S01]  /*1f50*/  IMAD.MOV.U32 R28, RZ, RZ, RZ ;  /* 0x000000ffff1c7224 */ /* 0x000fe200078e00ff */
[----:B------:R-:W-:Y:S01]  /*1f60*/  @!P3 LDS R0, [R18+0x284] ;  /* 0x000284001200b984 */ /* 0x000fe20000000800 */
[-C--:B------:R-:W-:Y:S01]  /*1f70*/  FFMA R24, R24, R29.reuse, R9 ;  /* 0x0000001d18187223 */ /* 0x080fe20000000009 */
[----:B------:R-:W-:Y:S02]  /*1f80*/  IMAD.MOV.U32 R9, RZ, RZ, RZ ;  /* 0x000000ffff097224 */ /* 0x000fe400078e00ff */
[----:B------:R-:W-:Y:S01]  /*1f90*/  FFMA R26, R26, R29, R4 ;  /* 0x0000001d1a1a7223 */ /* 0x000fe20000000004 */
[----:B------:R-:W-:Y:S01]  /*1fa0*/  CS2R R4, SRZ ;  /* 0x0000000000047805 */ /* 0x000fe2000001ff00 */
[C---:B------:R-:W-:Y:S01]  /*1fb0*/  FFMA R7, R6.reuse, R33, R7 ;  /* 0x0000002106077223 */ /* 0x040fe20000000007 */
[----:B------:R-:W-:Y:S01]  /*1fc0*/  FFMA R6, R6, R29, R23 ;  /* 0x0000001d06067223 */ /* 0x000fe20000000017 */
[----:B------:R-:W0:Y:S01]  /*1fd0*/  @!P0 LDS R31, [R19+0x28] ;  /* 0x00002800131f8984 */ /* 0x000e220000000800 */
[----:B------:R-:W-:-:S02]  /*1fe0*/  IMAD.MOV.U32 R23, RZ, RZ, RZ ;  /* 0x000000ffff177224 */ /* 0x000fc400078e00ff */
[C---:B-1----:R-:W-:Y:S01]  /*1ff0*/  FFMA R33, R22.reuse, R33, R3 ;  /* 0x0000002116217223 */ /* 0x042fe20000000003 */
[----:B------:R-:W-:Y:S01]  /*2000*/  HFMA2 R3, -RZ, RZ, 0, 0 ;  /* 0x00000000ff037431 */ /* 0x000fe200000001ff */
[----:B------:R-:W1:Y:S01]  /*2010*/  @!P1 LDS R9, [R19+0x68] ;  /* 0x0000680013099984 */ /* 0x000e620000000800 */
[----:B------:R-:W-:-:S03]  /*2020*/  FFMA R29, R22, R29, R34 ;  /* 0x0000001d161d7223 */ /* 0x000fc60000000022 */
[----:B------:R-:W-:Y:S04]  /*2030*/  @!P0 LDS R4, [R19+0x2c] ;  /* 0x00002c0013048984 */ /* 0x000fe80000000800 */
[----:B------:R-:W2:Y:S04]  /*2040*/  @!P3 LDS R23, [R18+0x2c4] ;  /* 0x0002c4001217b984 */ /* 0x000ea80000000800 */
[----:B------:R-:W3:Y:S04]  /*2050*/  @!P4 LDS R30, [R18+0x288] ;  /* 0x00028800121ec984 */ /* 0x000ee80000000800 */
[----:B------:R-:W4:Y:S04]  /*2060*/  @!P5 LDS R28, [R18+0x28c] ;  /* 0x00028c00121cd984 */ /* 0x000f280000000800 */
[----:B------:R-:W5:Y:S04]  /*2070*/  @!P2 LDS R25, [R18+0x2c0] ;  /* 0x0002c0001219a984 */ /* 0x000f680000000800 */
[----:B------:R-:W5:Y:S04]  /*2080*/  @!P4 LDS R3, [R18+0x2c8] ;  /* 0x0002c8001203c984 */ /* 0x000f680000000800 */
[----:B------:R-:W5:Y:S01]  /*2090*/  @!P5 LDS R5, [R18+0x2cc] ;  /* 0x0002cc001205d984 */ /* 0x000f620000000800 */
[C---:B0-----:R-:W-:Y:S01]  /*20a0*/  FFMA R22, R32.reuse, R31, R27 ;  /* 0x0000001f20167223 */ /* 0x041fe2000000001b */
[----:B-1----:R-:W-:Y:S01]  /*20b0*/  FFMA R27, R32, R9, R26 ;  /* 0x00000009201b7223 */ /* 0x002fe2000000001a */
[C---:B------:R-:W-:Y:S01]  /*20c0*/  FFMA R26, R0.reuse, R31, R35 ;  /* 0x0000001f001a7223 */ /* 0x040fe20000000023 */
[----:B------:R-:W-:Y:S01]  /*20d0*/  FFMA R24, R0, R9, R24 ;  /* 0x0000000900187223 */ /* 0x000fe20000000018 */
[----:B------:R-:W-:-:S02]  /*20e0*/  HFMA2 R32, -RZ, RZ, 0, 0 ;  /* 0x00000000ff207431 */ /* 0x000fc400000001ff */
[C---:B--2---:R-:W-:Y:S01]  /*20f0*/  FFMA R26, R23.reuse, R4, R26 ;  /* 0x00000004171a7223 */ /* 0x044fe2000000001a */
[----:B------:R-:W-:Y:S01]  /*2100*/  FFMA R24, R23, R2, R24 ;  /* 0x0000000217187223 */ /* 0x000fe20000000018 */
[----:B------:R-:W-:Y:S02]  /*2110*/  HFMA2 R23, -RZ, RZ, 0, 0 ;  /* 0x00000000ff177431 */ /* 0x000fe400000001ff */
[C---:B---3--:R-:W-:Y:S01]  /*2120*/  FFMA R0, R30.reuse, R31, R7 ;  /* 0x0000001f1e007223 */ /* 0x048fe20000000007 */
[-C--:B------:R-:W-:Y:S01]  /*2130*/  FFMA R7, R30, R9.reuse, R6 ;  /* 0x000000091e077223 */ /* 0x080fe20000000006 */
[----:B------:R-:W-:Y:S01]  /*2140*/  @!P3 LDS R32, [R18+0x344] ;  /* 0x000344001220b984 */ /* 0x000fe20000000800 */
[C---:B----4-:R-:W-:Y:S01]  /*2150*/  FFMA R9, R28.reuse, R9, R29 ;  /* 0x000000091c097223 */ /* 0x050fe2000000001d */
[----:B------:R-:W-:Y:S01]  /*2160*/  FFMA R6, R28, R31, R33 ;  /* 0x0000001f1c067223 */ /* 0x000fe20000000021 */
[----:B------:R-:W-:Y:S01]  /*2170*/  MOV R29, RZ ;  /* 0x000000ff001d7202 */ /* 0x000fe20000000f00 */
[----:B------:R-:W-:-:S02]  /*2180*/  IMAD.MOV.U32 R28, RZ, RZ, RZ ;  /* 0x000000ffff1c7224 */ /* 0x000fc400078e00ff */
[C---:B-----5:R-:W-:Y:S01]  /*2190*/  FFMA R22, R25.reuse, R4, R22 ;  /* 0x0000000419167223 */ /* 0x060fe20000000016 */
[----:B------:R-:W-:Y:S01]  /*21a0*/  FFMA R27, R25, R2, R27 ;  /* 0x00000002191b7223 */ /* 0x000fe2000000001b */
[----:B------:R-:W-:Y:S02]  /*21b0*/  CS2R R30, SRZ ;  /* 0x00000000001e7805 */ /* 0x000fe4000001ff00 */
[----:B------:R-:W-:Y:S01]  /*21c0*/  MOV R25, RZ ;  /* 0x000000ff00197202 */ /* 0x000fe20000000f00 */
[----:B------:R-:W-:Y:S01]  /*21d0*/  @!P0 LDS R29, [R19+0x30] ;  /* 0x00003000131d8984 */ /* 0x000fe20000000800 */
[C---:B------:R-:W-:Y:S01]  /*21e0*/  FFMA R33, R3.reuse, R4, R0 ;  /* 0x0000000403217223 */ /* 0x040fe20000000000 */
[-C--:B------:R-:W-:Y:S01]  /*21f0*/  FFMA R7, R3, R2.reuse, R7 ;  /* 0x0000000203077223 */ /* 0x080fe20000000007 */
[----:B------:R-:W-:Y:S01]  /*2200*/  IMAD.MOV.U32 R0, RZ, RZ, RZ ;  /* 0x000000ffff007224 */ /* 0x000fe200078e00ff */
[----:B------:R-:W0:Y:S01]  /*2210*/  @!P2 LDS R23, [R18+0x300] ;  /* 0x000300001217a984 */ /* 0x000e220000000800 */
[C---:B------:R-:W-:Y:S01]  /*2220*/  FFMA R9, R5.reuse, R2, R9 ;  /* 0x0000000205097223 */ /* 0x040fe20000000009 */
[----:B------:R-:W-:Y:S01]  /*2230*/  FFMA R6, R5, R4, R6 ;  /* 0x0000000405067223 */ /* 0x000fe20000000006 */
[----:B------:R-:W-:Y:S01]  /*2240*/  CS2R R2, SRZ ;  /* 0x0000000000027805 */ /* 0x000fe2000001ff00 */
[----:B------:R-:W1:Y:S01]  /*2250*/  @!P1 LDS R28, [R19+0x70] ;  /* 0x00007000131c9984 */ /* 0x000e620000000800 */
[----:B------:R-:W-:-:S03]  /*2260*/  CS2R R4, SRZ ;  /* 0x0000000000047805 */ /* 0x000fc6000001ff00 */
[----:B------:R-:W2:Y:S04]  /*2270*/  @!P3 LDS R31, [R18+0x304] ;  /* 0x00030400121fb984 */ /* 0x000ea80000000800 */
[----:B------:R-:W3:Y:S04]  /*2280*/  @!P4 LDS R30, [R18+0x308] ;  /* 0x00030800121ec984 */ /* 0x000ee80000000800 */
[----:B------:R-:W4:Y:S04]  /*2290*/  @!P5 LDS R25, [R18+0x30c] ;  /* 0x00030c001219d984 */ /* 0x000f280000000800 */
[----:B------:R-:W-:Y:S04]  /*22a0*/  @!P1 LDS R3, [R19+0x74] ;  /* 0x0000740013039984 */ /* 0x000fe80000000800 */
[----:B------:R-:W5:Y:S04]  /*22b0*/  @!P2 LDS R0, [R18+0x340] ;  /* 0x000340001200a984 */ /* 0x000f680000000800 */
[----:B------:R-:W5:Y:S04]  /*22c0*/  @!P0 LDS R5, [R19+0x34] ;  /* 0x0000340013058984 */ /* 0x000f680000000800 */
[----:B------:R-:W5:Y:S04]  /*22d0*/  @!P4 LDS R2, [R18+0x348] ;  /* 0x000348001202c984 */ /* 0x000f680000000800 */
[----:B------:R-:W5:Y:S01]  /*22e0*/  @!P5 LDS R4, [R18+0x34c] ;  /* 0x00034c001204d984 */ /* 0x000f620000000800 */
[CC--:B0-----:R-:W-:Y:S01]  /*22f0*/  FFMA R35, R23.reuse, R29.reuse, R22 ;  /* 0x0000001d17237223 */ /* 0x0c1fe20000000016 */
[-C--:B-1----:R-:W-:Y:S01]  /*2300*/  FFMA R22, R23, R28.reuse, R27 ;  /* 0x0000001c17167223 */ /* 0x082fe2000000001b */
[CC--:B--2---:R-:W-:Y:S01]  /*2310*/  FFMA R23, R31.reuse, R29.reuse, R26 ;  /* 0x0000001d1f177223 */ /* 0x0c4fe2000000001a */
[-C--:B------:R-:W-:Y:S01]  /*2320*/  FFMA R24, R31, R28.reuse, R24 ;  /* 0x0000001c1f187223 */ /* 0x080fe20000000018 */
[----:B------:R-:W-:Y:S01]  /*2330*/  CS2R R26, SRZ ;  /* 0x00000000001a7805 */ /* 0x000fe2000001ff00 */
[CC--:B---3--:R-:W-:Y:S01]  /*2340*/  FFMA R33, R30.reuse, R29.reuse, R33 ;  /* 0x0000001d1e217223 */ /* 0x0c8fe20000000021 */
[-C--:B------:R-:W-:Y:S01]  /*2350*/  FFMA R7, R30, R28.reuse, R7 ;  /* 0x0000001c1e077223 */ /* 0x080fe20000000007 */
[C---:B----4-:R-:W-:Y:S01]  /*2360*/  FFMA R29, R25.reuse, R29, R6 ;  /* 0x0000001d191d7223 */ /* 0x050fe20000000006 */
[----:B------:R-:W-:Y:S01]  /*2370*/  FFMA R9, R25, R28, R9 ;  /* 0x0000001c19097223 */ /* 0x000fe20000000009 */
[----:B------:R-:W-:Y:S01]  /*2380*/  HFMA2 R25, -RZ, RZ, 0, 0 ;  /* 0x00000000ff197431 */ /* 0x000fe200000001ff */
[----:B------:R-:W-:Y:S01]  /*2390*/  MOV R6, RZ ;  /* 0x000000ff00067202 */ /* 0x000fe20000000f00 */
[----:B------:R-:W0:Y:S01]  /*23a0*/  @!P0 LDS R27, [R19+0x38] ;  /* 0x00003800131b8984 */ /* 0x000e220000000800 */
[----:B-----5:R-:W-:-:S04]  /*23b0*/  FFMA R31, R0, R3, R22 ;  /* 0x00000003001f7223 */ /* 0x020fc80000000016 */
[----:B------:R-:W1:Y:S01]  /*23c0*/  @!P1 LDS R6, [R19+0x78] ;  /* 0x0000780013069984 */ /* 0x000e620000000800 */
[-C--:B------:R-:W-:Y:S01]  /*23d0*/  FFMA R28, R0, R5.reuse, R35 ;  /* 0x00000005001c7223 */ /* 0x080fe20000000023 */
[-C--:B------:R-:W-:Y:S01]  /*23e0*/  FFMA R0, R32, R5.reuse, R23 ;  /* 0x0000000520007223 */ /* 0x080fe20000000017 */
[----:B------:R-:W-:Y:S01]  /*23f0*/  MOV R35, RZ ;  /* 0x000000ff00237202 */ /* 0x000fe20000000f00 */
[----:B------:R-:W-:Y:S01]  /*2400*/  @!P0 LDS R26, [R19+0x3c] ;  /* 0x00003c00131a8984 */ /* 0x000fe20000000800 */
[----:B------:R-:W-:Y:S01]  /*2410*/  FFMA R22, R2, R5, R33 ;  /* 0x0000000502167223 */ /* 0x000fe20000000021 */
[----:B------:R-:W-:Y:S02]  /*2420*/  HFMA2 R33, -RZ, RZ, 0, 0 ;  /* 0x00000000ff217431 */ /* 0x000fe400000001ff */
[----:B------:R-:W-:Y:S01]  /*2430*/  FFMA R23, R32, R3, R24 ;  /* 0x0000000320177223 */ /* 0x000fe20000000018 */
[----:B------:R2:W-:Y:S01]  /*2440*/  @!P1 LDS R25, [R19+0x7c] ;  /* 0x00007c0013199984 */ /* 0x0005e20000000800 */
[----:B------:R-:W-:Y:S01]  /*2450*/  FFMA R30, R4, R5, R29 ;  /* 0x00000005041e7223 */ /* 0x000fe2000000001d */
[----:B------:R-:W-:Y:S01]  /*2460*/  HFMA2 R5, -RZ, RZ, 0, 0 ;  /* 0x00000000ff057431 */ /* 0x000fe200000001ff */
[----:B------:R-:W-:Y:S01]  /*2470*/  MOV R29, RZ ;  /* 0x000000ff001d7202 */ /* 0x000fe20000000f00 */
[----:B------:R-:W-:Y:S01]  /*2480*/  FFMA R7, R2, R3, R7 ;  /* 0x0000000302077223 */ /* 0x000fe20000000007 */
[----:B------:R-:W-:Y:S01]  /*2490*/  IMAD.MOV.U32 R24, RZ, RZ, RZ ;  /* 0x000000ffff187224 */ /* 0x000fe200078e00ff */
[----:B------:R-:W-:Y:S01]  /*24a0*/  MOV R2, RZ ;  /* 0x000000ff00027202 */ /* 0x000fe20000000f00 */
[----:B------:R-:W3:Y:S01]  /*24b0*/  @!P3 LDS R35, [R18+0x384] ;  /* 0x000384001223b984 */ /* 0x000ee20000000800 */
[----:B--2---:R-:W-:-:S02]  /*24c0*/  HFMA2 R19, -RZ, RZ, 0, 0 ;  /* 0x00000000ff137431 */ /* 0x004fc400000001ff */
[----:B------:R-:W-:Y:S01]  /*24d0*/  FFMA R9, R4, R3, R9 ;  /* 0x0000000304097223 */ /* 0x000fe20000000009 */
[----:B------:R-:W2:Y:S04]  /*24e0*/  @!P4 LDS R33, [R18+0x388] ;  /* 0x000388001221c984 */ /* 0x000ea80000000800 */
[----:B------:R-:W4:Y:S04]  /*24f0*/  @!P5 LDS R29, [R18+0x38c] ;  /* 0x00038c00121dd984 */ /* 0x000f280000000800 */
[----:B------:R-:W5:Y:S04]  /*2500*/  @!P2 LDS R24, [R18+0x3c0] ;  /* 0x0003c0001218a984 */ /* 0x000f680000000800 */
[----:B------:R-:W5:Y:S01]  /*2510*/  @!P3 LDS R5, [R18+0x3c4] ;  /* 0x0003c4001205b984 */ /* 0x000f620000000800 */
[----:B0-----:R-:W-:-:S03]  /*2520*/  FFMA R3, R37, R27, R28 ;  /* 0x0000001b25037223 */ /* 0x001fc6000000001c */
[----:B------:R-:W0:Y:S01]  /*2530*/  @!P4 LDS R2, [R18+0x3c8] ;  /* 0x0003c8001202c984 */ /* 0x000e220000000800 */
[----:B-1----:R-:W-:-:S03]  /*2540*/  FFMA R4, R37, R6, R31 ;  /* 0x0000000625047223 */ /* 0x002fc6000000001f */
[----:B------:R-:W1:Y:S01]  /*2550*/  @!P5 LDS R19, [R18+0x3cc] ;  /* 0x0003cc001213d984 */ /* 0x000e620000000800 */
[CC--:B---3--:R-:W-:Y:S01]  /*2560*/  FFMA R28, R35.reuse, R6.reuse, R23 ;  /* 0x00000006231c7223 */ /* 0x0c8fe20000000017 */
[-C--:B------:R-:W-:Y:S01]  /*2570*/  FFMA R0, R35, R27.reuse, R0 ;  /* 0x0000001b23007223 */ /* 0x080fe20000000000 */
[CC--:B--2---:R-:W-:Y:S01]  /*2580*/  FFMA R23, R33.reuse, R27.reuse, R22 ;  /* 0x0000001b21177223 */ /* 0x0c4fe20000000016 */
[-C--:B------:R-:W-:Y:S01]  /*2590*/  FFMA R33, R33, R6.reuse, R7 ;  /* 0x0000000621217223 */ /* 0x080fe20000000007 */
[C---:B----4-:R-:W-:Y:S01]  /*25a0*/  FFMA R30, R29.reuse, R27, R30 ;  /* 0x0000001b1d1e7223 */ /* 0x050fe2000000001e */
[----:B------:R-:W-:Y:S01]  /*25b0*/  FFMA R22, R29, R6, R9 ;  /* 0x000000061d167223 */ /* 0x000fe20000000009 */
[CC--:B-----5:R-:W-:Y:S01]  /*25c0*/  FFMA R9, R24.reuse, R26.reuse, R3 ;  /* 0x0000001a18097223 */ /* 0x0e0fe20000000003 */
[-C--:B------:R-:W-:Y:S01]  /*25d0*/  FFMA R4, R24, R25.reuse, R4 ;  /* 0x0000001918047223 */ /* 0x080fe20000000004 */
[CC--:B------:R-:W-:Y:S01]  /*25e0*/  FFMA R7, R5.reuse, R26.reuse, R0 ;  /* 0x0000001a05077223 */ /* 0x0c0fe20000000000 */
[-C--:B------:R-:W-:Y:S01]  /*25f0*/  FFMA R3, R5, R25.reuse, R28 ;  /* 0x0000001905037223 */ /* 0x080fe2000000001c */
[CC--:B0-----:R-:W-:Y:S01]  /*2600*/  FFMA R6, R2.reuse, R26.reuse, R23 ;  /* 0x0000001a02067223 */ /* 0x0c1fe20000000017 */
[-C--:B------:R-:W-:Y:S01]  /*2610*/  FFMA R2, R2, R25.reuse, R33 ;  /* 0x0000001902027223 */ /* 0x080fe20000000021 */
[C---:B-1----:R-:W-:Y:S01]  /*2620*/  FFMA R5, R19.reuse, R26, R30 ;  /* 0x0000001a13057223 */ /* 0x042fe2000000001e */
[----:B------:R-:W-:Y:S01]  /*2630*/  FFMA R0, R19, R25, R22 ;  /* 0x0000001913007223 */ /* 0x000fe20000000016 */
[----:B------:R-:W-:Y:S01]  /*2640*/  NOP ;  /* 0x0000000000007918 */ /* 0x000fe20000000000 */
[----:B------:R-:W-:Y:S05]  /*2650*/  BRA.U !UP0, `(.L_x_16) ;  /* 0xffffffdd08107547 */ /* 0x000fea000b83ffff */
.L_x_5:
[----:B------:R-:W0:Y:S01]  /*2660*/  LDCU UR6, c[0x0][0x398] ;  /* 0x00007300ff0677ac */ /* 0x000e220008000800 */
[----:B------:R-:W-:Y:S01]  /*2670*/  BSSY.RECONVERGENT B0, `(.L_x_17) ;  /* 0x000001a000007945 */ /* 0x000fe20003800200 */
[----:B0-----:R-:W-:Y:S02]  /*2680*/  ISETP.GE.AND P1, PT, R10, UR6, PT ;  /* 0x000000060a007c0c */ /* 0x001fe4000bf26270 */
[----:B------:R-:W-:-:S11]  /*2690*/  ISETP.GE.AND P0, PT, R11, UR6, PT ;  /* 0x000000060b007c0c */ /* 0x000fd6000bf06270 */
[----:B------:R-:W-:Y:S05]  /*26a0*/  @P1 BRA `(.L_x_18) ;  /* 0x0000000000581947 */ /* 0x000fea0003800000 */
[----:B------:R-:W0:Y:S01]  /*26b0*/  LDCU UR7, c[0x0][0x39c] ;  /* 0x00007380ff0777ac */ /* 0x000e220008000800 */
[C---:B------:R-:W-:Y:S01]  /*26c0*/  VIADD R8, R12.reuse, 0x1 ;  /* 0x000000010c087836 */ /* 0x040fe20000000000 */
[C---:B------:R-:W-:Y:S01]  /*26d0*/  IADD3 R16, PT, PT, R12.reuse, 0x2, RZ ;  /* 0x000000020c107810 */ /* 0x040fe20007ffe0ff */
[----:B------:R-:W1:Y:S01]  /*26e0*/  LDCU.64 UR4, c[0x0][0x390] ;  /* 0x00007200ff0477ac */ /* 0x000e620008000a00 */
[C---:B------:R-:W-:Y:S02]  /*26f0*/  IADD3 R17, PT, PT, R12.reuse, 0x3, RZ ;  /* 0x000000030c117810 */ /* 0x040fe40007ffe0ff */
[----:B0-----:R-:W-:Y:S01]  /*2700*/  ISETP.GE.AND P4, PT, R12, UR7, PT ;  /* 0x000000070c007c0c */ /* 0x001fe2000bf86270 */
[----:B------:R-:W-:Y:S01]  /*2710*/  IMAD R13, R10, UR7, RZ ;  /* 0x000000070a0d7c24 */ /* 0x000fe2000f8e02ff */
[----:B------:R-:W-:Y:S02]  /*2720*/  ISETP.GE.AND P3, PT, R8, UR7, PT ;  /* 0x0000000708007c0c */ /* 0x000fe4000bf66270 */
[----:B------:R-:W-:-:S02]  /*2730*/  SHF.R.S32.HI R8, RZ, 0x1f, R12 ;  /* 0x0000001fff087819 */ /* 0x000fc4000001140c */
[----:B------:R-:W-:Y:S02]  /*2740*/  IADD3 R10, P5, PT, R12, R13, RZ ;  /* 0x0000000d0c0a7210 */ /* 0x000fe40007fbe0ff */
[----:B------:R-:W-:Y:S02]  /*2750*/  ISETP.GE.AND P2, PT, R16, UR7, PT ;  /* 0x0000000710007c0c */ /* 0x000fe4000bf46270 */
[----:B------:R-:W-:-:S03]  /*2760*/  ISETP.GE.AND P1, PT, R17, UR7, PT ;  /* 0x0000000711007c0c */ /* 0x000fc6000bf26270 */
[----:B------:R-:W0:Y:S01]  /*2770*/  @!P4 LDC.64 R14, c[0x0][0x390] ;  /* 0x0000e400ff0ecb82 */ /* 0x000e220000000a00 */
[----:B------:R-:W-:Y:S02]  /*2780*/  @!P4 IADD3 R17, PT, PT, R12, R13, RZ ;  /* 0x0000000d0c11c210 */ /* 0x000fe40007ffe0ff */
[----:B------:R-:W-:Y:S02]  /*2790*/  LEA.HI.X.SX32 R13, R13, R8, 0x1, P5 ;  /* 0x000000080d0d7211 */ /* 0x000fe400028f0eff */
[----:B-1----:R-:W-:Y:S01]  /*27a0*/  LEA R16, P5, R10, UR4, 0x2 ;  /* 0x000000040a107c11 */ /* 0x002fe2000f8a10ff */
[----:B0-----:R-:W-:-:S03]  /*27b0*/  @!P4 IMAD.WIDE R14, R17, 0x4, R14 ;  /* 0x00000004110ec825 */ /* 0x001fc600078e020e */
[----:B------:R-:W-:Y:S02]  /*27c0*/  LEA.HI.X R17, R10, UR5, R13, 0x2, P5 ;  /* 0x000000050a117c11 */ /* 0x000fe4000a8f140d */
[----:B------:R0:W-:Y:S04]  /*27d0*/  @!P4 STG.E desc[UR8][R14.64], R9 ;  /* 0x000000090e00c986 */ /* 0x0001e8000c101908 */
[----:B------:R0:W-:Y:S04]  /*27e0*/  @!P3 STG.E desc[UR8][R16.64+0x4], R7 ;  /* 0x000004071000b986 */ /* 0x0001e8000c101908 */
[----:B------:R0:W-:Y:S04]  /*27f0*/  @!P2 STG.E desc[UR8][R16.64+0x8], R6 ;  /* 0x000008061000a986 */ /* 0x0001e8000c101908 */
[----:B------:R0:W-:Y:S02]  /*2800*/  @!P1 STG.E desc[UR8][R16.64+0xc], R5 ;  /* 0x00000c0510009986 */ /* 0x0001e4000c101908 */
.L_x_18:
[----:B------:R-:W-:Y:S05]  /*2810*/  BSYNC.RECONVERGENT B0 ;  /* 0x0000000000007941 */ /* 0x000fea0003800200 */
.L_x_17:
[----:B------:R-:W-:Y:S05]  /*2820*/  @P0 EXIT ;  /* 0x000000000000094d */ /* 0x000fea0003800000 */
[----:B------:R-:W1:Y:S01]  /*2830*/  LDCU UR4, c[0x0][0x39c] ;  /* 0x00007380ff0477ac */ /* 0x000e620008000800 */
[C---:B0-----:R-:W-:Y:S01]  /*2840*/  VIADD R5, R12.reuse, 0x1 ;  /* 0x000000010c057836 */ /* 0x041fe20000000000 */
[C---:B------:R-:W-:Y:S01]  /*2850*/  IADD3 R8, PT, PT, R12.reuse, 0x2, RZ ;  /* 0x000000020c087810 */ /* 0x040fe20007ffe0ff */
[----:B------:R-:W0:Y:S01]  /*2860*/  LDCU.64 UR6, c[0x0][0x390] ;  /* 0x00007200ff0677ac */ /* 0x000e220008000a00 */
[C---:B------:R-:W-:Y:S02]  /*2870*/  IADD3 R10, PT, PT, R12.reuse, 0x3, RZ ;  /* 0x000000030c0a7810 */ /* 0x040fe40007ffe0ff */
[----:B-1----:R-:W-:Y:S01]  /*2880*/  ISETP.GE.AND P1, PT, R12, UR4, PT ;  /* 0x000000040c007c0c */ /* 0x002fe2000bf26270 */
[----:B------:R-:W-:Y:S01]  /*2890*/  IMAD R11, R11, UR4, RZ ;  /* 0x000000040b0b7c24 */ /* 0x000fe2000f8e02ff */
[----:B------:R-:W-:Y:S02]  /*28a0*/  ISETP.GE.AND P2, PT, R5, UR4, PT ;  /* 0x0000000405007c0c */ /* 0x000fe4000bf46270 */
[----:B------:R-:W-:-:S02]  /*28b0*/  ISETP.GE.AND P3, PT, R8, UR4, PT ;  /* 0x0000000408007c0c */ /* 0x000fc4000bf66270 */
[----:B------:R-:W-:Y:S02]  /*28c0*/  SHF.R.S32.HI R5, RZ, 0x1f, R11 ;  /* 0x0000001fff057819 */ /* 0x000fe4000001140b */
[----:B------:R-:W-:Y:S02]  /*28d0*/  IADD3 R9, P0, PT, R12, R11, RZ ;  /* 0x0000000b0c097210 */ /* 0x000fe40007f1e0ff */
[----:B------:R-:W-:-:S03]  /*28e0*/  ISETP.GE.AND P4, PT, R10, UR4, PT ;  /* 0x000000040a007c0c */ /* 0x000fc6000bf86270 */
[----:B------:R-:W1:Y:S01]  /*28f0*/  @!P1 LDC.64 R6, c[0x0][0x390] ;  /* 0x0000e400ff069b82 */ /* 0x000e620000000a00 */
[C---:B------:R-:W-:Y:S02]  /*2900*/  @!P1 IADD3 R11, PT, PT, R12.reuse, R11, RZ ;  /* 0x0000000b0c0b9210 */ /* 0x040fe40007ffe0ff */
[----:B------:R-:W-:Y:S02]  /*2910*/  LEA.HI.X.SX32 R12, R12, R5, 0x1, P0 ;  /* 0x000000050c0c7211 */ /* 0x000fe400000f0eff */
[----:B0-----:R-:W-:-:S04]  /*2920*/  LEA R8, P0, R9, UR6, 0x2 ;  /* 0x0000000609087c11 */ /* 0x001fc8000f8010ff */
[----:B------:R-:W-:Y:S01]  /*2930*/  LEA.HI.X R9, R9, UR7, R12, 0x2, P0 ;  /* 0x0000000709097c11 */ /* 0x000fe200080f140c */
[----:B-1----:R-:W-:-:S05]  /*2940*/  @!P1 IMAD.WIDE R6, R11, 0x4, R6 ;  /* 0x000000040b069825 */ /* 0x002fca00078e0206 */
[----:B------:R0:W-:Y:S04]  /*2950*/  @!P1 STG.E desc[UR8][R6.64], R4 ;  /* 0x0000000406009986 */ /* 0x0001e8000c101908 */
[----:B------:R0:W-:Y:S04]  /*2960*/  @!P2 STG.E desc[UR8][R8.64+0x4], R3 ;  /* 0x000004030800a986 */ /* 0x0001e8000c101908 */
[----:B------:R0:W-:Y:S01]  /*2970*/  @!P3 STG.E desc[UR8][R8.64+0x8], R2 ;  /* 0x000008020800b986 */ /* 0x0001e2000c101908 */
[----:B------:R-:W-:Y:S05]  /*2980*/  @P4 EXIT ;  /* 0x000000000000494d */ /* 0x000fea0003800000 */
[----:B------:R-:W-:Y:S01]  /*2990*/  STG.E desc[UR8][R8.64+0xc], R0 ;  /* 0x00000c0008007986 */ /* 0x000fe2000c101908 */
[----:B------:R-:W-:Y:S05]  /*29a0*/  EXIT ;  /* 0x000000000000794d */ /* 0x000fea0003800000 */
.L_x_19:
        /* <DEDUP_REMOVED lines=13> */
.L_x_21:


//--------------------- .nv.shared.reserved.0     --------------------------
	.section	.nv.shared.reserved.0,"aw",@nobits
	.weak		__nv_reservedSMEM_offset_0_alias
	.size		__nv_reservedSMEM_offset_0_alias, 0, 64
	.other		__nv_reservedSMEM_offset_0_alias,@"STO_CUDA_RESERVED_SHARED STV_DEFAULT"
__nv_reservedSMEM_offset_0_alias:
	.zero		0
	.zero		64


//--------------------- .nv.shared._Z20gemm_warp_fma_kernelPK6__halfS1_Pfiii --------------------------
	.section	.nv.shared._Z20gemm_warp_fma_kernelPK6__halfS1_Pfiii,"aw",@nobits
	.sectionflags	@""
	.align	4
.nv.shared._Z20gemm_warp_fma_kernelPK6__halfS1_Pfiii:
	.zero		3072


//--------------------- .nv.constant0._Z20gemm_warp_mma_kernelPK6__halfS1_Pfiii --------------------------
	.section	.nv.constant0._Z20gemm_warp_mma_kernelPK6__halfS1_Pfiii,"a",@progbits
	.sectionflags	@""
	.align	4
.nv.constant0._Z20gemm_warp_mma_kernelPK6__halfS1_Pfiii:
	.zero		932


//--------------------- .nv.constant0._Z20gemm_warp_fma_kernelPK6__halfS1_Pfiii --------------------------
	.section	.nv.constant0._Z20gemm_warp_fma_kernelPK6__halfS1_Pfiii,"a",@progbits
	.sectionflags	@""
	.align	4
.nv.constant0._Z20gemm_warp_fma_kernelPK6__halfS1_Pfiii:
	.zero		932


//--------------------- SYMBOLS --------------------------

	.type		.nv.reservedSmem.offset0,@object
	.size		.nv.reservedSmem.offset0,0x4
	.type		.nv.reservedSmem.cap,@object
	.size		.nv.reservedSmem.cap,0x4
